def matmul_kernel(
    a_ptr,
    b_ptr,
    c_ptr,
    M,
    N,
    K,
    stride_am,
    stride_ak,
    stride_bk,
    stride_bn,
    stride_cm,
    stride_cn,
    BLOCK_M: tl.constexpr,
    BLOCK_N: tl.constexpr,
    BLOCK_K: tl.constexpr,
    GROUP_M: tl.constexpr,
):
    pid = tl.program_id(axis=0)
    num_pid_m = tl.cdiv(M, BLOCK_M)
    num_pid_n = tl.cdiv(N, BLOCK_N)
    num_pid_in_group = GROUP_M * num_pid_n
    group_id = pid // num_pid_in_group
    first_pid_m = group_id * GROUP_M
    group_size_m = min(num_pid_m - first_pid_m, GROUP_M)
    pid_m = first_pid_m + ((pid % num_pid_in_group) % group_size_m)
    pid_n = (pid % num_pid_in_group) // group_size_m

    offs_am = (pid_m * BLOCK_M + tl.arange(0, BLOCK_M)) % M
    offs_bn = (pid_n * BLOCK_N + tl.arange(0, BLOCK_N)) % N
    offs_k = tl.arange(0, BLOCK_K)
    a_ptrs = a_ptr + offs_am[:, None] * stride_am + offs_k[None, :] * stride_ak
    b_ptrs = b_ptr + offs_k[:, None] * stride_bk + offs_bn[None, :] * stride_bn

    acc = tl.zeros((BLOCK_M, BLOCK_N), dtype=tl.float32)
    for kk in range(0, tl.cdiv(K, BLOCK_K)):
        a = tl.load(a_ptrs, mask=offs_k[None, :] < K - kk * BLOCK_K, other=0.0)
        b = tl.load(b_ptrs, mask=offs_k[:, None] < K - kk * BLOCK_K, other=0.0)
        acc = tl.dot(a, b, acc)
        a_ptrs += BLOCK_K * stride_ak
        b_ptrs += BLOCK_K * stride_bk

    c = acc.to(c_ptr.dtype.element_ty)
    offs_cm = pid_m * BLOCK_M + tl.arange(0, BLOCK_M)
    offs_cn = pid_n * BLOCK_N + tl.arange(0, BLOCK_N)
    c_ptrs = c_ptr + offs_cm[:, None] * stride_cm + offs_cn[None, :] * stride_cn
    mask = (offs_cm[:, None] < M) & (offs_cn[None, :] < N)
    tl.store(c_ptrs, c, mask=mask)

# config = {"BLOCK_K": 32, "BLOCK_M": 512, "BLOCK_N": 64, "GROUP_M": 8, "arch": "sm_100", "dtype": "fp16", "num_ctas": 2, "num_stages": 3, "num_warps": 4}
# arch = sm_100


// ===== COMPILED SASS (sm_100a) =====

	.target	sm_100a

	.elftype	@"ET_EXEC"


//--------------------- .note.nv.tkinfo           --------------------------
	.section	.note.nv.tkinfo,"",@"SHT_NOTE"
	.sectionflags	@"SHF_NOTE_NV_TKINFO"
	.tkinfo
        /*0018*/ 	.word	0x00000081
        /*0030*/ 	.string	""
        /*0030*/ 	.string	"ptxas-blackwell"
        /*0030*/ 	.string	"Cuda compilation tools, release 12.9, V12.9.86"
        /*0030*/ 	.string	"Build cuda_12.9.r12.9/compiler.36037853_0"
        /*0030*/ 	.string	"-v  -suppress-debug-info  -lineinfo  -arch sm_100a "



//--------------------- .note.nv.cuver            --------------------------
	.section	.note.nv.cuver,"",@"SHT_NOTE"
	.sectionflags	@"SHF_NOTE_NV_CUVER"
        /*0018*/ 	.short	0x0001
        /*001a*/ 	.short	0x0064
        /*001c*/ 	.short	0x0001
        /*001e*/ 	.short	0x0000
        /*0020*/ 	.short	0x0001
        /*0022*/ 	.short	0x0000


//--------------------- .nv.info                  --------------------------
	.section	.nv.info,"",@"SHT_CUDA_INFO"
	.align	4


	//----- nvinfo : EIATTR_REGCOUNT
	.align		4
        /*0000*/ 	.byte	0x04, 0x2f
        /*0002*/ 	.short	(.L_6 - .L_5)
	.align		4
.L_5:
        /*0004*/ 	.word	index@(matmul_kernel)
        /*0008*/ 	.word	0x000000f6


	//----- nvinfo : EIATTR_FRAME_SIZE
	.align		4
.L_6:
        /*000c*/ 	.byte	0x04, 0x11
        /*000e*/ 	.short	(.L_8 - .L_7)
	.align		4
.L_7:
        /*0010*/ 	.word	index@($__internal_2_$__cuda_sm10x_tcgen05_guardrail_trap_unallocated_columns_being_dealloced)
        /*0014*/ 	.word	0x00000000


	//----- nvinfo : EIATTR_FRAME_SIZE
	.align		4
.L_8:
        /*0018*/ 	.byte	0x04, 0x11
        /*001a*/ 	.short	(.L_10 - .L_9)
	.align		4
.L_9:
        /*001c*/ 	.word	index@($__internal_1_$__cuda_sm10x_tcgen05_guardrail_trap_phase_invalid_during_alloc)
        /*0020*/ 	.word	0x00000000


	//----- nvinfo : EIATTR_FRAME_SIZE
	.align		4
.L_10:
        /*0024*/ 	.byte	0x04, 0x11
        /*0026*/ 	.short	(.L_12 - .L_11)
	.align		4
.L_11:
        /*0028*/ 	.word	index@($__internal_0_$__cuda_sm10x_tcgen05_guardrail_trap_col_being_dealloced_not_returned_by_alloc)
        /*002c*/ 	.word	0x00000000


	//----- nvinfo : EIATTR_FRAME_SIZE
	.align		4
.L_12:
        /*0030*/ 	.byte	0x04, 0x11
        /*0032*/ 	.short	(.L_14 - .L_13)
	.align		4
.L_13:
        /*0034*/ 	.word	index@(matmul_kernel)
        /*0038*/ 	.word	0x00000000


	//----- nvinfo : EIATTR_MIN_STACK_SIZE
	.align		4
.L_14:
        /*003c*/ 	.byte	0x04, 0x12
        /*003e*/ 	.short	(.L_16 - .L_15)
	.align		4
.L_15:
        /*0040*/ 	.word	index@(matmul_kernel)
        /*0044*/ 	.word	0x00000000
.L_16:


//--------------------- .nv.info.matmul_kernel    --------------------------
	.section	.nv.info.matmul_kernel,"",@"SHT_CUDA_INFO"
	.sectionflags	@""
	.align	4


	//----- nvinfo : EIATTR_CUDA_API_VERSION
	.align		4
        /*0000*/ 	.byte	0x04, 0x37
        /*0002*/ 	.short	(.L_18 - .L_17)
.L_17:
        /*0004*/ 	.word	0x00000081


	//----- nvinfo : EIATTR_KPARAM_INFO
	.align		4
.L_18:
        /*0008*/ 	.byte	0x04, 0x17
        /*000a*/ 	.short	(.L_20 - .L_19)
.L_19:
        /*000c*/ 	.word	0x00000000
        /*0010*/ 	.short	0x000d
        /*0012*/ 	.short	0x0048
        /*0014*/ 	.byte	0x00, 0xf4, 0x21, 0x00


	//----- nvinfo : EIATTR_KPARAM_INFO
	.align		4
.L_20:
        /*0018*/ 	.byte	0x04, 0x17
        /*001a*/ 	.short	(.L_22 - .L_21)
.L_21:
        /*001c*/ 	.word	0x00000000
        /*0020*/ 	.short	0x000c
        /*0022*/ 	.short	0x0040
        /*0024*/ 	.byte	0x00, 0xf4, 0x21, 0x00


	//----- nvinfo : EIATTR_KPARAM_INFO
	.align		4
.L_22:
        /*0028*/ 	.byte	0x04, 0x17
        /*002a*/ 	.short	(.L_24 - .L_23)
.L_23:
        /*002c*/ 	.word	0x00000000
        /*0030*/ 	.short	0x000b
        /*0032*/ 	.short	0x0038
        /*0034*/ 	.byte	0x00, 0xf0, 0x11, 0x00


	//----- nvinfo : EIATTR_KPARAM_INFO
	.align		4
.L_24:
        /*0038*/ 	.byte	0x04, 0x17
        /*003a*/ 	.short	(.L_26 - .L_25)
.L_25:
        /*003c*/ 	.word	0x00000000
        /*0040*/ 	.short	0x000a
        /*0042*/ 	.short	0x0034
        /*0044*/ 	.byte	0x00, 0xf0, 0x11, 0x00


	//----- nvinfo : EIATTR_KPARAM_INFO
	.align		4
.L_26:
        /*0048*/ 	.byte	0x04, 0x17
        /*004a*/ 	.short	(.L_28 - .L_27)
.L_27:
        /*004c*/ 	.word	0x00000000
        /*0050*/ 	.short	0x0009
        /*0052*/ 	.short	0x0030
        /*0054*/ 	.byte	0x00, 0xf0, 0x11, 0x00


	//----- nvinfo : EIATTR_KPARAM_INFO
	.align		4
.L_28:
        /*0058*/ 	.byte	0x04, 0x17
        /*005a*/ 	.short	(.L_30 - .L_29)
.L_29:
        /*005c*/ 	.word	0x00000000
        /*0060*/ 	.short	0x0008
        /*0062*/ 	.short	0x002c
        /*0064*/ 	.byte	0x00, 0xf0, 0x11, 0x00


	//----- nvinfo : EIATTR_KPARAM_INFO
	.align		4
.L_30:
        /*0068*/ 	.byte	0x04, 0x17
        /*006a*/ 	.short	(.L_32 - .L_31)
.L_31:
        /*006c*/ 	.word	0x00000000
        /*0070*/ 	.short	0x0007
        /*0072*/ 	.short	0x0028
        /*0074*/ 	.byte	0x00, 0xf0, 0x11, 0x00


	//----- nvinfo : EIATTR_KPARAM_INFO
	.align		4
.L_32:
        /*0078*/ 	.byte	0x04, 0x17
        /*007a*/ 	.short	(.L_34 - .L_33)
.L_33:
        /*007c*/ 	.word	0x00000000
        /*0080*/ 	.short	0x0006
        /*0082*/ 	.short	0x0024
        /*0084*/ 	.byte	0x00, 0xf0, 0x11, 0x00


	//----- nvinfo : EIATTR_KPARAM_INFO
	.align		4
.L_34:
        /*0088*/ 	.byte	0x04, 0x17
        /*008a*/ 	.short	(.L_36 - .L_35)
.L_35:
        /*008c*/ 	.word	0x00000000
        /*0090*/ 	.short	0x0005
        /*0092*/ 	.short	0x0020
        /*0094*/ 	.byte	0x00, 0xf0, 0x11, 0x00


	//----- nvinfo : EIATTR_KPARAM_INFO
	.align		4
.L_36:
        /*0098*/ 	.byte	0x04, 0x17
        /*009a*/ 	.short	(.L_38 - .L_37)
.L_37:
        /*009c*/ 	.word	0x00000000
        /*00a0*/ 	.short	0x0004
        /*00a2*/ 	.short	0x001c
        /*00a4*/ 	.byte	0x00, 0xf0, 0x11, 0x00


	//----- nvinfo : EIATTR_KPARAM_INFO
	.align		4
.L_38:
        /*00a8*/ 	.byte	0x04, 0x17
        /*00aa*/ 	.short	(.L_40 - .L_39)
.L_39:
        /*00ac*/ 	.word	0x00000000
        /*00b0*/ 	.short	0x0003
        /*00b2*/ 	.short	0x0018
        /*00b4*/ 	.byte	0x00, 0xf0, 0x11, 0x00


	//----- nvinfo : EIATTR_KPARAM_INFO
	.align		4
.L_40:
        /*00b8*/ 	.byte	0x04, 0x17
        /*00ba*/ 	.short	(.L_42 - .L_41)
.L_41:
        /*00bc*/ 	.word	0x00000000
        /*00c0*/ 	.short	0x0002
        /*00c2*/ 	.short	0x0010
        /*00c4*/ 	.byte	0x00, 0xf4, 0x21, 0x00


	//----- nvinfo : EIATTR_KPARAM_INFO
	.align		4
.L_42:
        /*00c8*/ 	.byte	0x04, 0x17
        /*00ca*/ 	.short	(.L_44 - .L_43)
.L_43:
        /*00cc*/ 	.word	0x00000000
        /*00d0*/ 	.short	0x0001
        /*00d2*/ 	.short	0x0008
        /*00d4*/ 	.byte	0x00, 0xf4, 0x21, 0x00


	//----- nvinfo : EIATTR_KPARAM_INFO
	.align		4
.L_44:
        /*00d8*/ 	.byte	0x04, 0x17
        /*00da*/ 	.short	(.L_46 - .L_45)
.L_45:
        /*00dc*/ 	.word	0x00000000
        /*00e0*/ 	.short	0x0000
        /*00e2*/ 	.short	0x0000
        /*00e4*/ 	.byte	0x00, 0xf4, 0x21, 0x00


	//----- nvinfo : EIATTR_EXPLICIT_CLUSTER
	.align		4
.L_46:
        /*00e8*/ 	.byte	0x01, 0x3e
	.zero		2


	//----- nvinfo : EIATTR_CTA_PER_CLUSTER
	.align		4
        /*00ec*/ 	.byte	0x04, 0x3d
        /*00ee*/ 	.short	(.L_48 - .L_47)
.L_47:
        /*00f0*/ 	.word	0x00000002
        /*00f4*/ 	.word	0x00000001
        /*00f8*/ 	.word	0x00000001


	//----- nvinfo : EIATTR_AT_ENTRY_FRAGMENTS
	.align		4
.L_48:
        /*00fc*/ 	.byte	0x04, 0x4f
        /*00fe*/ 	.short	(.L_50 - .L_49)


	//   ....[0]....
.L_49:
        /*0100*/ 	.word	0x00000004


	//   ....[1]....
        /*0104*/ 	.word	0x00000005


	//----- nvinfo : EIATTR_RESERVED_SMEM_USED
	.align		4
.L_50:
        /*0108*/ 	.byte	0x01, 0x41
	.zero		2


	//----- nvinfo : EIATTR_SPARSE_MMA_MASK
	.align		4
        /*010c*/ 	.byte	0x03, 0x50
        /*010e*/ 	.short	0x0000


	//----- nvinfo : EIATTR_TCGEN05_2CTA_USED
	.align		4
        /*0110*/ 	.byte	0x01, 0x52
	.zero		2


	//----- nvinfo : EIATTR_MAXREG_COUNT
	.align		4
        /*0114*/ 	.byte	0x03, 0x1b
        /*0116*/ 	.short	0x00ff


	//----- nvinfo : EIATTR_NUM_BARRIERS
	.align		4
        /*0118*/ 	.byte	0x02, 0x4c
        /*011a*/ 	.byte	0x01
	.zero		1


	//----- nvinfo : EIATTR_INT_WARP_WIDE_INSTR_OFFSETS
	.align		4
        /*011c*/ 	.byte	0x04, 0x31
        /*011e*/ 	.short	(.L_52 - .L_51)


	//   ....[0]....
.L_51:
        /*0120*/ 	.word	0x00001ab0


	//   ....[1]....
        /*0124*/ 	.word	0x00001af0


	//   ....[2]....
        /*0128*/ 	.word	0x00003090


	//   ....[3]....
        /*012c*/ 	.word	0x000080a0


	//   ....[4]....
        /*0130*/ 	.word	0x000080f0


	//----- nvinfo : EIATTR_COOP_GROUP_MASK_REGIDS
	.align		4
.L_52:
        /*0134*/ 	.byte	0x04, 0x29
        /*0136*/ 	.short	(.L_54 - .L_53)


	//   ....[0]....
.L_53:
        /*0138*/ 	.word	0xffffffff


	//   ....[1]....
        /*013c*/ 	.word	0xffffffff


	//   ....[2]....
        /*0140*/ 	.word	0xffffffff


	//   ....[3]....
        /*0144*/ 	.word	0xffffffff


	//----- nvinfo : EIATTR_COOP_GROUP_INSTR_OFFSETS
	.align		4
.L_54:
        /*0148*/ 	.byte	0x04, 0x28
        /*014a*/ 	.short	(.L_56 - .L_55)


	//   ....[0]....
.L_55:
        /*014c*/ 	.word	0x00000070


	//   ....[1]....
        /*0150*/ 	.word	0x00000670


	//   ....[2]....
        /*0154*/ 	.word	0x00007f30


	//   ....[3]....
        /*0158*/ 	.word	0x000081a0


	//----- nvinfo : EIATTR_VRC_CTA_INIT_COUNT
	.align		4
.L_56:
        /*015c*/ 	.byte	0x02, 0x4a
        /*015e*/ 	.byte	0x80
	.zero		1


	//----- nvinfo : EIATTR_MBARRIER_INSTR_OFFSETS
	.align		4
        /*0160*/ 	.byte	0x04, 0x39
        /*0162*/ 	.short	(.L_58 - .L_57)


	//   ....[0]....
.L_57:
        /*0164*/ 	.word	0x000002f0
        /*0168*/ 	.word	0x00000007
        /*016c*/ 	.word	0x00000000
        /*0170*/ 	.short	0x010a
        /*0172*/ 	.byte	0xff
	.zero		1


	//   ....[1]....
        /*0174*/ 	.word	0x00000310
        /*0178*/ 	.word	0x00000007
        /*017c*/ 	.word	0x00000000
        /*0180*/ 	.short	0x010a
        /*0182*/ 	.byte	0xff
	.zero		1


	//   ....[2]....
        /*0184*/ 	.word	0x000004e0
        /*0188*/ 	.word	0x00000009
        /*018c*/ 	.word	0x00000000
        /*0190*/ 	.short	0x010a
        /*0192*/ 	.byte	0xff
	.zero		1


	//   ....[3]....
        /*0194*/ 	.word	0x00000500
        /*0198*/ 	.word	0x00000009
        /*019c*/ 	.word	0x00000000
        /*01a0*/ 	.short	0x010a
        /*01a2*/ 	.byte	0xff
	.zero		1


	//   ....[4]....
        /*01a4*/ 	.word	0x000005f0
        /*01a8*/ 	.word	0x00000005
        /*01ac*/ 	.word	0x00000000
        /*01b0*/ 	.short	0x0101
        /*01b2*/ 	.byte	0xff
	.zero		1


	//   ....[5]....
        /*01b4*/ 	.word	0x00001cb0
        /*01b8*/ 	.word	0x000000ff
        /*01bc*/ 	.word	0x00000000
        /*01c0*/ 	.short	0x0100
        /*01c2*/ 	.byte	0x0a
	.zero		1


	//   ....[6]....
        /*01c4*/ 	.word	0x000030d0
        /*01c8*/ 	.word	0x000000ff
        /*01cc*/ 	.word	0x00009008
        /*01d0*/ 	.short	0x0100
        /*01d2*/ 	.byte	0x08
	.zero		1


	//   ....[7]....
        /*01d4*/ 	.word	0x00003ad0
        /*01d8*/ 	.word	0x000000ff
        /*01dc*/ 	.word	0x00000000
        /*01e0*/ 	.short	0x010a
        /*01e2*/ 	.byte	0x0a
	.zero		1


	//   ....[8]....
        /*01e4*/ 	.word	0x000051f0
        /*01e8*/ 	.word	0x000000ff
        /*01ec*/ 	.word	0x00000000
        /*01f0*/ 	.short	0x010a
        /*01f2*/ 	.byte	0x0a
	.zero		1


	//   ....[9]....
        /*01f4*/ 	.word	0x00005280
        /*01f8*/ 	.word	0x000000ff
        /*01fc*/ 	.word	0x00009000
        /*0200*/ 	.short	0x0108
        /*0202*/ 	.byte	0x08
	.zero		1


	//   ....[10]....
        /*0204*/ 	.word	0x00005330
        /*0208*/ 	.word	0x000000ff
        /*020c*/ 	.word	0x00009008
        /*0210*/ 	.short	0x0108
        /*0212*/ 	.byte	0x08
	.zero		1


	//   ....[11]....
        /*0214*/ 	.word	0x000081d0
        /*0218*/ 	.word	0x00000007
        /*021c*/ 	.word	0x00000000
        /*0220*/ 	.short	0x010a
        /*0222*/ 	.byte	0xff
	.zero		1


	//   ....[12]....
        /*0224*/ 	.word	0x00008230
        /*0228*/ 	.word	0x00000009
        /*022c*/ 	.word	0x00000000
        /*0230*/ 	.short	0x010a
        /*0232*/ 	.byte	0xff
	.zero		1


	//   ....[13]....
        /*0234*/ 	.word	0x00008280
        /*0238*/ 	.word	0x000000ff
        /*023c*/ 	.word	0x00000000
        /*0240*/ 	.short	0x010a
        /*0242*/ 	.byte	0x0a
	.zero		1


	//   ....[14]....
        /*0244*/ 	.word	0x000082b0
        /*0248*/ 	.word	0x000000ff
        /*024c*/ 	.word	0x00000000
        /*0250*/ 	.short	0x010a
        /*0252*/ 	.byte	0x0a
	.zero		1


	//----- nvinfo : EIATTR_NUM_MBARRIERS
	.align		4
.L_58:
        /*0254*/ 	.byte	0x03, 0x38
        /*0256*/ 	.short	0x0002


	//----- nvinfo : EIATTR_EXIT_INSTR_OFFSETS
	.align		4
        /*0258*/ 	.byte	0x04, 0x1c
        /*025a*/ 	.short	(.L_60 - .L_59)


	//   ....[0]....
.L_59:
        /*025c*/ 	.word	0x000081b0


	//----- nvinfo : EIATTR_REQNTID
	.align		4
.L_60:
        /*0260*/ 	.byte	0x04, 0x10
        /*0262*/ 	.short	(.L_62 - .L_61)
.L_61:
        /*0264*/ 	.word	0x00000080
        /*0268*/ 	.word	0x00000001
        /*026c*/ 	.word	0x00000001


	//----- nvinfo : EIATTR_CRS_STACK_SIZE
	.align		4
.L_62:
        /*0270*/ 	.byte	0x04, 0x1e
        /*0272*/ 	.short	(.L_64 - .L_63)
.L_63:
        /*0274*/ 	.word	0x00000000


	//----- nvinfo : EIATTR_CBANK_PARAM_SIZE
	.align		4
.L_64:
        /*0278*/ 	.byte	0x03, 0x19
        /*027a*/ 	.short	0x0050


	//----- nvinfo : EIATTR_PARAM_CBANK
	.align		4
        /*027c*/ 	.byte	0x04, 0x0a
        /*027e*/ 	.short	(.L_66 - .L_65)
	.align		4
.L_65:
        /*0280*/ 	.word	index@(.nv.constant0.matmul_kernel)
        /*0284*/ 	.short	0x0380
        /*0286*/ 	.short	0x0050


	//----- nvinfo : EIATTR_SW_WAR
	.align		4
.L_66:
        /*0288*/ 	.byte	0x04, 0x36
        /*028a*/ 	.short	(.L_68 - .L_67)
.L_67:
        /*028c*/ 	.word	0x00000008
.L_68:


//--------------------- .nv.compat                --------------------------
	.section	.nv.compat,"",@"SHT_CUDA_COMPAT_INFO"
	.align	4
        /*0000*/ 	.byte	0x02, 0x02, 0x02, 0x00, 0x02, 0x05, 0x05, 0x00, 0x02, 0x03, 0x00, 0x00, 0x02, 0x06, 0x01, 0x00


//--------------------- .nv.callgraph             --------------------------
	.section	.nv.callgraph,"",@"SHT_CUDA_CALLGRAPH"
	.align	4
	.sectionentsize	8
	.align		4
        /*0000*/ 	.word	0x00000000
	.align		4
        /*0004*/ 	.word	0xffffffff
	.align		4
        /*0008*/ 	.word	0x00000000
	.align		4
        /*000c*/ 	.word	0xfffffffe
	.align		4
        /*0010*/ 	.word	0x00000000
	.align		4
        /*0014*/ 	.word	0xfffffffd
	.align		4
        /*0018*/ 	.word	0x00000000
	.align		4
        /*001c*/ 	.word	0xfffffffc


//--------------------- .text.matmul_kernel       --------------------------
	.section	.text.matmul_kernel,"ax",@progbits
	.align	128
        .global         matmul_kernel
        .type           matmul_kernel,@function
        .size           matmul_kernel,(.L_x_28 - matmul_kernel)
        .other          matmul_kernel,@"STO_CUDA_ENTRY STV_DEFAULT"
matmul_kernel:
.text.matmul_kernel:
[----:B------:R-:W0:Y:S01]  /*0000*/  LDC R1, c[0x0][0x37c] ;  /* 0x0000df00ff017b82 */ /* 0x000e220000000800 */
[----:B------:R-:W1:Y:S01]  /*0010*/  S2R R150, SR_TID.X ;  /* 0x0000000000967919 */ /* 0x000e620000002100 */
[----:B------:R-:W2:Y:S01]  /*0020*/  LDCU.64 UR20, c[0x0][0x358] ;  /* 0x00006b00ff1477ac */ /* 0x000ea20008000a00 */
[----:B-1----:R-:W-:-:S13]  /*0030*/  ISETP.GE.U32.AND P0, PT, R150, 0x20, PT ;  /* 0x000000209600780c */ /* 0x002fda0003f06070 */
[----:B------:R-:W-:Y:S02]  /*0040*/  VOTEU.ANY UP0, P0 ;  /* 0x0000000000ff7886 */ /* 0x000fe40000000100 */
[----:B0-2---:R-:W-:Y:S05]  /*0050*/  BRA.U UP0, `(.L_x_0) ;  /* 0x0000000500887547 */ /* 0x005fea000b800000 */
[----:B------:R-:W0:Y:S01]  /*0060*/  S2R R11, SR_CgaCtaId ;  /* 0x00000000000b7919 */ /* 0x000e220000008800 */
[----:B------:R-:W-:Y:S01]  /*0070*/  NOP ;  /* 0x0000000000007918 */ /* 0x000fe20000000000 */
[----:B------:R-:W-:-:S04]  /*0080*/  MOV R0, 0x40 ;  /* 0x0000004000007802 */ /* 0x000fc80000000f00 */
[----:B0-----:R-:W-:Y:S02]  /*0090*/  LEA R2, R11, R0, 0x18 ;  /* 0x000000000b027211 */ /* 0x001fe400078ec0ff */
[----:B------:R-:W-:-:S04]  /*00a0*/  MOV R0, 0x400 ;  /* 0x0000040000007802 */ /* 0x000fc80000000f00 */
[----:B------:R-:W0:Y:S01]  /*00b0*/  LDS.U8 R2, [R2] ;  /* 0x0000000002027984 */ /* 0x000e220000000000 */
[----:B------:R-:W-:Y:S02]  /*00c0*/  LEA R0, R11, R0, 0x18 ;  /* 0x000000000b007211 */ /* 0x000fe400078ec0ff */
[----:B0-----:R-:W-:-:S13]  /*00d0*/  ISETP.NE.AND P0, PT, R2, RZ, PT ;  /* 0x000000ff0200720c */ /* 0x001fda0003f05270 */
[----:B------:R-:W-:Y:S05]  /*00e0*/  @P0 BRA `(.L_x_1) ;  /* 0x00000004004c0947 */ /* 0x000fea0003800000 */
[C---:B------:R-:W-:Y:S02]  /*00f0*/  LOP3.LUT R2, R11.reuse, 0x1, RZ, 0xc0, !PT ;  /* 0x000000010b027812 */ /* 0x040fe400078ec0ff */
[----:B------:R-:W-:Y:S02]  /*0100*/  LOP3.LUT R5, R11, 0x1, RZ, 0x3c, !PT ;  /* 0x000000010b057812 */ /* 0x000fe400078e3cff */
[----:B------:R-:W-:-:S13]  /*0110*/  ISETP.NE.U32.AND P0, PT, R2, 0x1, PT ;  /* 0x000000010200780c */ /* 0x000fda0003f05070 */
[----:B------:R-:W-:Y:S05]  /*0120*/  @!P0 BRA `(.L_x_2) ;  /* 0x0000000000c08947 */ /* 0x000fea0003800000 */
[----:B------:R-:W-:Y:S01]  /*0130*/  ELECT P1, URZ, PT ;  /* 0x0000000000ff782f */ /* 0x000fe20003820000 */
[----:B------:R-:W-:-:S12]  /*0140*/  BSSY B0, `(.L_x_2) ;  /* 0x000002e000007945 */ /* 0x000fd80003800000 */
[----:B------:R-:W-:Y:S05]  /*0150*/  @!P1 BRA `(.L_x_3) ;  /* 0x0000000000b09947 */ /* 0x000fea0003800000 */
[----:B------:R-:W-:-:S05]  /*0160*/  UMOV UR4, 0x4 ;  /* 0x0000000400047882 */ /* 0x000fca0000000000 */
[----:B------:R-:W-:Y:S04]  /*0170*/  DEPBAR.LE SB0, 0x36 ;  /* 0x00008d800000791a */ /* 0x000fe80000000000 */
[----:B------:R-:W0:Y:S02]  /*0180*/  UTCATOMSWS.2CTA.FIND_AND_SET.ALIGN UP1, UR4, UR4 ;  /* 0x00000004000475e3 */ /* 0x000e240008220800 */
[----:B0-----:R-:W-:Y:S01]  /*0190*/  PLOP3.LUT P1, PT, PT, PT, UP1, 0x80, 0x8 ;  /* 0x000000000008781c */ /* 0x001fe20003f2f018 */
[----:B------:R-:W-:-:S03]  /*01a0*/  IMAD.U32 R4, RZ, RZ, UR4 ;  /* 0x00000004ff047e24 */ /* 0x000fc6000f8e00ff */
[----:B------:R-:W-:-:S04]  /*01b0*/  SEL R2, RZ, 0xffffffff, !P1 ;  /* 0xffffffffff027807 */ /* 0x000fc80004800000 */
[----:B------:R-:W-:-:S13]  /*01c0*/  ISETP.NE.AND P1, PT, R2, RZ, PT ;  /* 0x000000ff0200720c */ /* 0x000fda0003f25270 */
[----:B------:R-:W-:Y:S05]  /*01d0*/  @P1 BRA `(.L_x_4) ;  /* 0x0000000000241947 */ /* 0x000fea0003800000 */
.L_x_5:
[----:B------:R-:W-:Y:S05]  /*01e0*/  NANOSLEEP 0x64 ;  /* 0x000000640000795d */ /* 0x000fea0003800000 */
[----:B------:R-:W-:-:S05]  /*01f0*/  UMOV UR4, 0x4 ;  /* 0x0000000400047882 */ /* 0x000fca0000000000 */
[----:B------:R-:W-:Y:S04]  /*0200*/  DEPBAR.LE SB0, 0x36 ;  /* 0x00008d800000791a */ /* 0x000fe80000000000 */
[----:B------:R-:W0:Y:S02]  /*0210*/  UTCATOMSWS.2CTA.FIND_AND_SET.ALIGN UP1, UR4, UR4 ;  /* 0x00000004000475e3 */ /* 0x000e240008220800 */
[----:B0-----:R-:W-:Y:S01]  /*0220*/  PLOP3.LUT P1, PT, PT, PT, UP1, 0x80, 0x8 ;  /* 0x000000000008781c */ /* 0x001fe20003f2f018 */
[----:B------:R-:W-:-:S03]  /*0230*/  IMAD.U32 R4, RZ, RZ, UR4 ;  /* 0x00000004ff047e24 */ /* 0x000fc6000f8e00ff */
[----:B------:R-:W-:-:S04]  /*0240*/  SEL R2, RZ, 0xffffffff, !P1 ;  /* 0xffffffffff027807 */ /* 0x000fc80004800000 */
[----:B------:R-:W-:-:S13]  /*0250*/  ISETP.NE.AND P1, PT, R2, RZ, PT ;  /* 0x000000ff0200720c */ /* 0x000fda0003f25270 */
[----:B------:R-:W-:Y:S05]  /*0260*/  @!P1 BRA `(.L_x_5) ;  /* 0xfffffffc00dc9947 */ /* 0x000fea000383ffff */
.L_x_4:
[----:B------:R-:W-:Y:S01]  /*0270*/  MOV R2, 0x60 ;  /* 0x0000006000027802 */ /* 0x000fe20000000f00 */
[----:B------:R-:W-:Y:S01]  /*0280*/  IMAD.MOV.U32 R10, RZ, RZ, 0x4 ;  /* 0x00000004ff0a7424 */ /* 0x000fe200078e00ff */
[----:B------:R-:W-:Y:S01]  /*0290*/  MOV R3, 0x58 ;  /* 0x0000005800037802 */ /* 0x000fe20000000f00 */
[----:B------:R-:W-:Y:S01]  /*02a0*/  IMAD.MOV.U32 R13, RZ, RZ, 0xf ;  /* 0x0000000fff0d7424 */ /* 0x000fe200078e00ff */
[C---:B------:R-:W-:Y:S02]  /*02b0*/  LEA R6, R11.reuse, R2, 0x18 ;  /* 0x000000020b067211 */ /* 0x040fe400078ec0ff */
[----:B------:R-:W-:-:S03]  /*02c0*/  LEA R7, R11, R3, 0x18 ;  /* 0x000000030b077211 */ /* 0x000fc600078ec0ff */
[----:B------:R-:W0:Y:S02]  /*02d0*/  LDS R2, [R6] ;  /* 0x0000000006027984 */ /* 0x000e240000000800 */
[----:B0-----:R-:W-:-:S04]  /*02e0*/  IMAD.U32 R2, R2, -0x80000000, RZ ;  /* 0x8000000002027824 */ /* 0x001fc800078e00ff */
[----:B------:R-:W0:Y:S02]  /*02f0*/  SYNCS.PHASECHK.TRANS64.TRYWAIT P1, [R7+URZ], R2 ;  /* 0x00000002070075a7 */ /* 0x000e2400080211ff */
[----:B0-----:R-:W-:Y:S05]  /*0300*/  @P1 BRA `(.L_x_6) ;  /* 0x0000000000081947 */ /* 0x001fea0003800000 */
[----:B------:R-:W0:Y:S02]  /*0310*/  SYNCS.PHASECHK.TRANS64.TRYWAIT P1, [R7+URZ], R2 ;  /* 0x00000002070075a7 */ /* 0x000e2400080211ff */
[----:B0-----:R-:W-:Y:S05]  /*0320*/  @!P1 BRA `(.L_x_7) ;  /* 0x0000007c00a49947 */ /* 0x001fea0003800000 */
.L_x_6:
[C---:B------:R-:W-:Y:S01]  /*0330*/  PRMT R9, R5.reuse, 0x654, R7 ;  /* 0x0000065405097816 */ /* 0x040fe20000000007 */
[C---:B0-----:R-:W-:Y:S01]  /*0340*/  IMAD.SHL.U32 R3, R4.reuse, 0x20, RZ ;  /* 0x0000002004037824 */ /* 0x041fe200078e00ff */
[----:B------:R-:W-:Y:S01]  /*0350*/  PRMT R8, R5, 0x654, R0 ;  /* 0x0000065405087816 */ /* 0x000fe20000000000 */
[----:B------:R-:W-:Y:S01]  /*0360*/  IMAD.MOV.U32 R12, RZ, RZ, 0x1 ;  /* 0x00000001ff0c7424 */ /* 0x000fe200078e00ff */
[----:B------:R0:W-:Y:S01]  /*0370*/  SYNCS.ARRIVE.TRANS64.RED RZ, [R9+URZ], R10 ;  /* 0x0000000a09ff79a7 */ /* 0x0001e200080004ff */
[----:B------:R-:W-:Y:S01]  /*0380*/  VIADD R7, R4, 0x10 ;  /* 0x0000001004077836 */ /* 0x000fe20000000000 */
[----:B------:R1:W-:Y:S01]  /*0390*/  STS [R0], R3 ;  /* 0x0000000300007388 */ /* 0x0003e20000000800 */
[----:B------:R-:W-:-:S03]  /*03a0*/  SHF.L.U32 R2, R13, R4, RZ ;  /* 0x000000040d027219 */ /* 0x000fc600000006ff */
[----:B------:R-:W-:Y:S01]  /*03b0*/  SHF.L.U32 R7, R12, R7, RZ ;  /* 0x000000070c077219 */ /* 0x000fe200000006ff */
[----:B------:R1:W-:Y:S01]  /*03c0*/  STAS [R8.64], R4 ;  /* 0x0000000408007dbd */ /* 0x0003e2000c0008ff */
[----:B0-----:R-:W-:Y:S02]  /*03d0*/  MOV R10, 0x50 ;  /* 0x00000050000a7802 */ /* 0x001fe40000000f00 */
[----:B------:R-:W-:Y:S02]  /*03e0*/  LOP3.LUT R2, R7, R2, RZ, 0xfc, !PT ;  /* 0x0000000207027212 */ /* 0x000fe400078efcff */
[----:B------:R-:W-:-:S05]  /*03f0*/  LEA R7, R11, R10, 0x18 ;  /* 0x0000000a0b077211 */ /* 0x000fca00078ec0ff */
[----:B------:R1:W-:Y:S04]  /*0400*/  ATOMS.OR RZ, [R7], R2 ;  /* 0x0000000207ff738c */ /* 0x0003e80003000000 */
[----:B------:R1:W-:Y:S02]  /*0410*/  ATOMS.XOR RZ, [R6], R12 ;  /* 0x0000000c06ff738c */ /* 0x0003e40003800000 */
.L_x_3:
[----:B------:R-:W-:Y:S05]  /*0420*/  BSYNC B0 ;  /* 0x0000000000007941 */ /* 0x000fea0003800000 */
.L_x_2:
[----:B------:R-:W-:Y:S05]  /*0430*/  @P0 BRA `(.L_x_8) ;  /* 0x0000000000880947 */ /* 0x000fea0003800000 */
[----:B------:R-:W-:Y:S05]  /*0440*/  WARPSYNC.ALL ;  /* 0x0000000000007948 */ /* 0x000fea0003800000 */
[----:B------:R-:W-:Y:S01]  /*0450*/  NOP ;  /* 0x0000000000007918 */ /* 0x000fe20000000000 */
[----:B------:R-:W-:-:S13]  /*0460*/  ELECT P0, URZ, PT ;  /* 0x0000000000ff782f */ /* 0x000fda0003800000 */
[----:B------:R-:W-:Y:S05]  /*0470*/  @!P0 BRA `(.L_x_8) ;  /* 0x0000000000788947 */ /* 0x000fea0003800000 */
[----:B-1----:R-:W-:Y:S02]  /*0480*/  MOV R2, 0x60 ;  /* 0x0000006000027802 */ /* 0x002fe40000000f00 */
[----:B------:R-:W-:Y:S02]  /*0490*/  MOV R4, 0x58 ;  /* 0x0000005800047802 */ /* 0x000fe40000000f00 */
        /* <DEDUP_REMOVED lines=8> */
.L_x_9:
[----:B------:R-:W1:Y:S01]  /*0520*/  LDS R2, [R0] ;  /* 0x0000000000027984 */ /* 0x000e620000000800 */
[----:B------:R-:W-:Y:S01]  /*0530*/  IMAD.MOV.U32 R7, RZ, RZ, 0xf ;  /* 0x0000000fff077424 */ /* 0x000fe200078e00ff */
[----:B------:R-:W-:Y:S01]  /*0540*/  PRMT R5, R5, 0x654, R9 ;  /* 0x0000065405057816 */ /* 0x000fe20000000009 */
[----:B------:R-:W-:Y:S02]  /*0550*/  IMAD.MOV.U32 R13, RZ, RZ, 0x1 ;  /* 0x00000001ff0d7424 */ /* 0x000fe400078e00ff */
[C---:B01----:R-:W-:Y:S02]  /*0560*/  IMAD.SHL.U32 R3, R2.reuse, 0x20, RZ ;  /* 0x0000002002037824 */ /* 0x043fe400078e00ff */
[----:B------:R-:W-:Y:S01]  /*0570*/  VIADD R4, R2, 0x10 ;  /* 0x0000001002047836 */ /* 0x000fe20000000000 */
[----:B------:R-:W-:Y:S02]  /*0580*/  SHF.L.U32 R2, R7, R2, RZ ;  /* 0x0000000207027219 */ /* 0x000fe400000006ff */
[----:B------:R0:W-:Y:S02]  /*0590*/  STS [R0], R3 ;  /* 0x0000000300007388 */ /* 0x0001e40000000800 */
[----:B------:R-:W-:-:S02]  /*05a0*/  SHF.L.U32 R7, R13, R4, RZ ;  /* 0x000000040d077219 */ /* 0x000fc400000006ff */
[----:B------:R-:W-:Y:S02]  /*05b0*/  MOV R4, 0x50 ;  /* 0x0000005000047802 */ /* 0x000fe40000000f00 */
[----:B------:R-:W-:Y:S02]  /*05c0*/  LOP3.LUT R2, R7, R2, RZ, 0xfc, !PT ;  /* 0x0000000207027212 */ /* 0x000fe400078efcff */
[----:B------:R-:W-:-:S05]  /*05d0*/  LEA R11, R11, R4, 0x18 ;  /* 0x000000040b0b7211 */ /* 0x000fca00078ec0ff */
[----:B------:R0:W-:Y:S01]  /*05e0*/  ATOMS.OR RZ, [R11], R2 ;  /* 0x000000020bff738c */ /* 0x0001e20003000000 */
[----:B------:R0:W-:Y:S03]  /*05f0*/  SYNCS.ARRIVE.TRANS64.RED.A1T0 RZ, [R5+URZ], RZ ;  /* 0x000000ff05ff79a7 */ /* 0x0001e600081004ff */
[----:B------:R0:W-:Y:S01]  /*0600*/  ATOMS.XOR RZ, [R6], R13 ;  /* 0x0000000d06ff738c */ /* 0x0001e20003800000 */
[----:B------:R-:W-:Y:S05]  /*0610*/  BRA `(.L_x_8) ;  /* 0x0000000000107947 */ /* 0x000fea0003800000 */
.L_x_1:
[----:B------:R-:W-:Y:S01]  /*0620*/  IMAD.MOV.U32 R3, RZ, RZ, -0x1 ;  /* 0xffffffffff037424 */ /* 0x000fe200078e00ff */
[----:B------:R-:W-:-:S04]  /*0630*/  MOV R2, 0x660 ;  /* 0x0000066000027802 */ /* 0x000fc80000000f00 */
[----:B------:R0:W-:Y:S03]  /*0640*/  STS [R0], R3 ;  /* 0x0000000300007388 */ /* 0x0001e60000000800 */
[----:B0-----:R-:W-:Y:S05]  /*0650*/  CALL.REL.NOINC `($__internal_1_$__cuda_sm10x_tcgen05_guardrail_trap_phase_invalid_during_alloc) ;  /* 0x0000007c002c7944 */ /* 0x001fea0003c00000 */
.L_x_8:
[----:B------:R-:W-:Y:S05]  /*0660*/  WARPSYNC.ALL ;  /* 0x0000000000007948 */ /* 0x000fea0003800000 */
[----:B------:R-:W-:Y:S01]  /*0670*/  NOP ;  /* 0x0000000000007918 */ /* 0x000fe20000000000 */
.L_x_0:
[----:B01----:R-:W0:Y:S08]  /*0680*/  LDC.64 R4, c[0x0][0x398] ;  /* 0x0000e600ff047b82 */ /* 0x003e300000000a00 */
[----:B------:R-:W1:Y:S02]  /*0690*/  S2UR UR5, SR_CgaSize ;  /* 0x00000000000579c3 */ /* 0x000e640000008a00 */
[----:B-1----:R-:W-:-:S12]  /*06a0*/  UIMAD UR5, UR5, -0xa0, URZ ;  /* 0xffffff60050578a4 */ /* 0x002fd8000f8e02ff */
[----:B------:R-:W1:Y:S01]  /*06b0*/  LDCU UR5, c[0x0][UR5+0x2b0] ;  /* 0x00005600050577ac */ /* 0x000e620008000800 */
[----:B------:R-:W-:Y:S01]  /*06c0*/  SHF.R.U32.HI R210, RZ, 0x5, R150 ;  /* 0x00000005ffd27819 */ /* 0x000fe20000011696 */
[----:B------:R-:W-:Y:S01]  /*06d0*/  UMOV UR8, 0x400 ;  /* 0x0000040000087882 */ /* 0x000fe20000000000 */
[----:B------:R-:W2:Y:S01]  /*06e0*/  LDCU.128 UR12, c[0x0][0x380] ;  /* 0x00007000ff0c77ac */ /* 0x000ea20008000c00 */
[----:B------:R-:W3:Y:S08]  /*06f0*/  S2UR UR4, SR_CTAID.X ;  /* 0x00000000000479c3 */ /* 0x000ef00000002500 */
[----:B------:R-:W4:Y:S01]  /*0700*/  S2UR UR11, SR_CgaCtaId ;  /* 0x00000000000b79c3 */ /* 0x000f220000008800 */
[----:B0-----:R-:W-:Y:S01]  /*0710*/  VIADD R0, R5, 0x3f ;  /* 0x0000003f05007836 */ /* 0x001fe20000000000 */
[----:B------:R-:W-:-:S06]  /*0720*/  IABS R20, R5 ;  /* 0x0000000500147213 */ /* 0x000fcc0000000000 */
[----:B------:R-:W0:Y:S01]  /*0730*/  LDC.64 R134, c[0x0][0x3a0] ;  /* 0x0000e800ff867b82 */ /* 0x000e220000000a00 */
[----:B------:R-:W-:Y:S02]  /*0740*/  IABS R18, R4 ;  /* 0x0000000400127213 */ /* 0x000fe40000000000 */
[----:B------:R-:W-:Y:S02]  /*0750*/  SHF.R.S32.HI R3, RZ, 0x1f, R0 ;  /* 0x0000001fff037819 */ /* 0x000fe40000011400 */
[----:B---3--:R-:W-:Y:S02]  /*0760*/  I2FP.F32.U32 R7, UR4 ;  /* 0x0000000400077c45 */ /* 0x008fe40008201000 */
[----:B------:R-:W-:Y:S01]  /*0770*/  LEA.HI R3, R3, R0, RZ, 0x6 ;  /* 0x0000000003037211 */ /* 0x000fe200078f30ff */
[----:B------:R-:W3:Y:S02]  /*0780*/  LDC.64 R32, c[0x0][0x3a8] ;  /* 0x0000ea00ff207b82 */ /* 0x000ee40000000a00 */
[----:B-1----:R-:W-:Y:S01]  /*0790*/  FMUL R7, R7, UR5 ;  /* 0x0000000507077c20 */ /* 0x002fe20008400000 */
[----:B------:R-:W-:Y:S01]  /*07a0*/  SHF.R.S32.HI R3, RZ, 0x6, R3 ;  /* 0x00000006ff037819 */ /* 0x000fe20000011403 */
[----:B----4-:R-:W-:-:S02]  /*07b0*/  ULOP3.LUT UR5, UR11, 0x1, URZ, 0xc0, !UPT ;  /* 0x000000010b057892 */ /* 0x010fc4000f8ec0ff */
[----:B------:R-:W-:Y:S02]  /*07c0*/  ULEA UR8, UR11, UR8, 0x18 ;  /* 0x000000080b087291 */ /* 0x000fe4000f8ec0ff */
[----:B------:R-:W-:Y:S01]  /*07d0*/  IMAD.SHL.U32 R6, R3, 0x8, RZ ;  /* 0x0000000803067824 */ /* 0x000fe200078e00ff */
[----:B------:R-:W-:Y:S01]  /*07e0*/  F2I.U32.TRUNC.NTZ R7, R7 ;  /* 0x0000000700077305 */ /* 0x000fe2000020f000 */
[----:B------:R-:W-:-:S03]  /*07f0*/  USHF.L.U32 UR4, UR5, 0x5, URZ ;  /* 0x0000000505047899 */ /* 0x000fc600080006ff */
[----:B------:R-:W-:Y:S01]  /*0800*/  IABS R9, R6 ;  /* 0x0000000600097213 */ /* 0x000fe20000000000 */
[----:B0-----:R-:W-:-:S03]  /*0810*/  VIADD R151, R134, 0xffffffe0 ;  /* 0xffffffe086977836 */ /* 0x001fc60000000000 */
[----:B------:R-:W0:Y:S08]  /*0820*/  I2F.RP R0, R9 ;  /* 0x0000000900007306 */ /* 0x000e300000209400 */
[----:B0-----:R-:W0:Y:S02]  /*0830*/  MUFU.RCP R0, R0 ;  /* 0x0000000000007308 */ /* 0x001e240000001000 */
[----:B0-----:R-:W-:Y:S01]  /*0840*/  VIADD R2, R0, 0xffffffe ;  /* 0x0ffffffe00027836 */ /* 0x001fe20000000000 */
[----:B------:R-:W-:-:S05]  /*0850*/  IABS R0, R7 ;  /* 0x0000000700007213 */ /* 0x000fca0000000000 */
[----:B------:R0:W1:Y:S02]  /*0860*/  F2I.FTZ.U32.TRUNC.NTZ R3, R2 ;  /* 0x0000000200037305 */ /* 0x000064000021f000 */
[----:B0-----:R-:W-:Y:S02]  /*0870*/  IMAD.MOV.U32 R2, RZ, RZ, RZ ;  /* 0x000000ffff027224 */ /* 0x001fe400078e00ff */
[----:B-1----:R-:W-:-:S04]  /*0880*/  IMAD.MOV R8, RZ, RZ, -R3 ;  /* 0x000000ffff087224 */ /* 0x002fc800078e0a03 */
[----:B------:R-:W-:Y:S01]  /*0890*/  IMAD R11, R8, R9, RZ ;  /* 0x00000009080b7224 */ /* 0x000fe200078e02ff */
[----:B------:R-:W-:-:S03]  /*08a0*/  IABS R8, R6 ;  /* 0x0000000600087213 */ /* 0x000fc60000000000 */
[----:B------:R-:W-:-:S04]  /*08b0*/  IMAD.HI.U32 R3, R3, R11, R2 ;  /* 0x0000000b03037227 */ /* 0x000fc800078e0002 */
[----:B------:R-:W-:Y:S02]  /*08c0*/  IMAD.MOV R2, RZ, RZ, -R8 ;  /* 0x000000ffff027224 */ /* 0x000fe400078e0a08 */
[----:B------:R-:W-:-:S04]  /*08d0*/  IMAD.HI.U32 R3, R3, R0, RZ ;  /* 0x0000000003037227 */ /* 0x000fc800078e00ff */
[----:B------:R-:W-:Y:S01]  /*08e0*/  IMAD R0, R3, R2, R0 ;  /* 0x0000000203007224 */ /* 0x000fe200078e0200 */
[----:B------:R-:W-:Y:S04]  /*08f0*/  BAR.SYNC.DEFER_BLOCKING 0x0 ;  /* 0x0000000000007b1d */ /* 0x000fe80000010000 */
[----:B------:R-:W-:-:S13]  /*0900*/  ISETP.GT.U32.AND P1, PT, R9, R0, PT ;  /* 0x000000000900720c */ /* 0x000fda0003f24070 */
[----:B------:R-:W-:Y:S02]  /*0910*/  @!P1 IMAD.IADD R0, R0, 0x1, -R9 ;  /* 0x0000000100009824 */ /* 0x000fe400078e0a09 */
[----:B------:R-:W-:Y:S01]  /*0920*/  @!P1 VIADD R3, R3, 0x1 ;  /* 0x0000000103039836 */ /* 0x000fe20000000000 */
[----:B------:R-:W-:Y:S02]  /*0930*/  ISETP.NE.AND P1, PT, R6, RZ, PT ;  /* 0x000000ff0600720c */ /* 0x000fe40003f25270 */
[----:B------:R-:W-:Y:S02]  /*0940*/  ISETP.GE.U32.AND P0, PT, R0, R9, PT ;  /* 0x000000090000720c */ /* 0x000fe40003f06070 */
[----:B------:R-:W-:-:S04]  /*0950*/  LOP3.LUT R0, R7, R6, RZ, 0x3c, !PT ;  /* 0x0000000607007212 */ /* 0x000fc800078e3cff */
[----:B------:R-:W-:Y:S01]  /*0960*/  ISETP.GE.AND P2, PT, R0, RZ, PT ;  /* 0x000000ff0000720c */ /* 0x000fe20003f46270 */
[----:B------:R-:W-:-:S06]  /*0970*/  VIADD R0, R4, 0x1ff ;  /* 0x000001ff04007836 */ /* 0x000fcc0000000000 */
[----:B------:R-:W-:-:S04]  /*0980*/  @P0 VIADD R3, R3, 0x1 ;  /* 0x0000000103030836 */ /* 0x000fc80000000000 */
[----:B------:R-:W-:Y:S01]  /*0990*/  IMAD.MOV.U32 R2, RZ, RZ, R3 ;  /* 0x000000ffff027224 */ /* 0x000fe200078e0003 */
[----:B------:R-:W-:-:S03]  /*09a0*/  SHF.R.S32.HI R3, RZ, 0x1f, R0 ;  /* 0x0000001fff037819 */ /* 0x000fc60000011400 */
[----:B------:R-:W-:Y:S01]  /*09b0*/  @!P2 IMAD.MOV R2, RZ, RZ, -R2 ;  /* 0x000000ffff02a224 */ /* 0x000fe200078e0a02 */
[----:B------:R-:W-:Y:S02]  /*09c0*/  @!P1 LOP3.LUT R2, RZ, R6, RZ, 0x33, !PT ;  /* 0x00000006ff029212 */ /* 0x000fe400078e33ff */
[----:B------:R-:W-:-:S03]  /*09d0*/  LEA.HI R3, R3, R0, RZ, 0x9 ;  /* 0x0000000003037211 */ /* 0x000fc600078f48ff */
[----:B------:R-:W-:Y:S02]  /*09e0*/  IMAD.SHL.U32 R12, R2, 0x8, RZ ;  /* 0x00000008020c7824 */ /* 0x000fe400078e00ff */
[----:B------:R-:W-:-:S03]  /*09f0*/  IMAD.MOV R2, RZ, RZ, -R2 ;  /* 0x000000ffff027224 */ /* 0x000fc600078e0a02 */
[----:B------:R-:W-:Y:S01]  /*0a00*/  LEA.HI.SX32 R3, R3, -R12, 0x17 ;  /* 0x8000000c03037211 */ /* 0x000fe200078fbaff */
[----:B------:R-:W-:Y:S02]  /*0a10*/  IMAD R14, R6, R2, R7 ;  /* 0x00000002060e7224 */ /* 0x000fe400078e0207 */
[----:B------:R-:W-:Y:S01]  /*0a20*/  IMAD.MOV.U32 R2, RZ, RZ, RZ ;  /* 0x000000ffff027224 */ /* 0x000fe200078e00ff */
[----:B------:R-:W-:Y:S01]  /*0a30*/  VIMNMX R13, PT, PT, R3, 0x8, PT ;  /* 0x00000008030d7848 */ /* 0x000fe20003fe0100 */
[----:B------:R-:W0:Y:S03]  /*0a40*/  I2F.RP R6, R20 ;  /* 0x0000001400067306 */ /* 0x000e260000209400 */
[----:B------:R-:W-:-:S05]  /*0a50*/  IABS R9, R13 ;  /* 0x0000000d00097213 */ /* 0x000fca0000000000 */
[----:B------:R-:W1:Y:S08]  /*0a60*/  I2F.RP R0, R9 ;  /* 0x0000000900007306 */ /* 0x000e700000209400 */
[----:B0-----:R-:W-:Y:S08]  /*0a70*/  MUFU.RCP R6, R6 ;  /* 0x0000000600067308 */ /* 0x001ff00000001000 */
[----:B-1----:R-:W0:Y:S02]  /*0a80*/  MUFU.RCP R0, R0 ;  /* 0x0000000000007308 */ /* 0x002e240000001000 */
[----:B0-----:R-:W-:Y:S01]  /*0a90*/  VIADD R3, R0, 0xffffffe ;  /* 0x0ffffffe00037836 */ /* 0x001fe20000000000 */
[----:B------:R-:W-:-:S05]  /*0aa0*/  IABS R0, R14 ;  /* 0x0000000e00007213 */ /* 0x000fca0000000000 */
[----:B------:R-:W0:Y:S02]  /*0ab0*/  F2I.FTZ.U32.TRUNC.NTZ R3, R3 ;  /* 0x0000000300037305 */ /* 0x000e24000021f000 */
[----:B0-----:R-:W-:-:S04]  /*0ac0*/  IMAD.MOV R8, RZ, RZ, -R3 ;  /* 0x000000ffff087224 */ /* 0x001fc800078e0a03 */
[----:B------:R-:W-:Y:S01]  /*0ad0*/  IMAD R7, R8, R9, RZ ;  /* 0x0000000908077224 */ /* 0x000fe200078e02ff */
[----:B------:R-:W-:-:S03]  /*0ae0*/  IABS R8, R13 ;  /* 0x0000000d00087213 */ /* 0x000fc60000000000 */
[----:B------:R-:W-:Y:S02]  /*0af0*/  IMAD.HI.U32 R2, R3, R7, R2 ;  /* 0x0000000703027227 */ /* 0x000fe400078e0002 */
[----:B------:R-:W0:Y:S02]  /*0b00*/  I2F.RP R3, R18 ;  /* 0x0000001200037306 */ /* 0x000e240000209400 */
[----:B------:R-:W-:Y:S02]  /*0b10*/  IMAD.MOV.U32 R7, RZ, RZ, R0 ;  /* 0x000000ffff077224 */ /* 0x000fe400078e0000 */
[----:B------:R-:W-:Y:S02]  /*0b20*/  IMAD.MOV R0, RZ, RZ, -R8 ;  /* 0x000000ffff007224 */ /* 0x000fe400078e0a08 */
[----:B------:R-:W-:-:S04]  /*0b30*/  IMAD.HI.U32 R2, R2, R7, RZ ;  /* 0x0000000702027227 */ /* 0x000fc800078e00ff */
[----:B------:R-:W-:Y:S02]  /*0b40*/  IMAD R0, R2, R0, R7 ;  /* 0x0000000002007224 */ /* 0x000fe400078e0207 */
[----:B------:R-:W-:-:S03]  /*0b50*/  VIADD R8, R6, 0xffffffe ;  /* 0x0ffffffe06087836 */ /* 0x000fc60000000000 */
[----:B------:R-:W-:Y:S01]  /*0b60*/  ISETP.GT.U32.AND P1, PT, R9, R0, PT ;  /* 0x000000000900720c */ /* 0x000fe20003f24070 */
[----:B0-----:R-:W0:-:S12]  /*0b70*/  MUFU.RCP R3, R3 ;  /* 0x0000000300037308 */ /* 0x001e180000001000 */
[----:B------:R-:W-:Y:S02]  /*0b80*/  @!P1 IMAD.IADD R0, R0, 0x1, -R9 ;  /* 0x0000000100009824 */ /* 0x000fe400078e0a09 */
[----:B------:R-:W-:Y:S01]  /*0b90*/  @!P1 VIADD R2, R2, 0x1 ;  /* 0x0000000102029836 */ /* 0x000fe20000000000 */
[----:B------:R-:W-:Y:S02]  /*0ba0*/  ISETP.NE.AND P1, PT, R13, RZ, PT ;  /* 0x000000ff0d00720c */ /* 0x000fe40003f25270 */
[----:B------:R-:W-:Y:S01]  /*0bb0*/  ISETP.GE.U32.AND P0, PT, R0, R9, PT ;  /* 0x000000090000720c */ /* 0x000fe20003f06070 */
[----:B0-----:R-:W-:Y:S01]  /*0bc0*/  VIADD R6, R3, 0xffffffe ;  /* 0x0ffffffe03067836 */ /* 0x001fe20000000000 */
[----:B------:R-:W-:Y:S01]  /*0bd0*/  LOP3.LUT R0, R14, R13, RZ, 0x3c, !PT ;  /* 0x0000000d0e007212 */ /* 0x000fe200078e3cff */
[----:B------:R0:W1:Y:S01]  /*0be0*/  F2I.FTZ.U32.TRUNC.NTZ R9, R8 ;  /* 0x0000000800097305 */ /* 0x000062000021f000 */
[----:B------:R-:W-:Y:S02]  /*0bf0*/  SHF.R.U32.HI R3, RZ, 0x5, R150 ;  /* 0x00000005ff037819 */ /* 0x000fe40000011696 */
[----:B------:R-:W-:-:S02]  /*0c00*/  ISETP.GE.AND P2, PT, R0, RZ, PT ;  /* 0x000000ff0000720c */ /* 0x000fc40003f46270 */
[----:B------:R-:W-:-:S03]  /*0c10*/  SGXT.U32 R3, R3, 0x2 ;  /* 0x000000020303781a */ /* 0x000fc60000000000 */
[----:B------:R-:W4:Y:S01]  /*0c20*/  F2I.FTZ.U32.TRUNC.NTZ R7, R6 ;  /* 0x0000000600077305 */ /* 0x000f22000021f000 */
[----:B0-----:R-:W-:Y:S02]  /*0c30*/  IMAD.MOV.U32 R8, RZ, RZ, RZ ;  /* 0x000000ffff087224 */ /* 0x001fe400078e00ff */
[----:B------:R-:W-:-:S04]  /*0c40*/  @P0 VIADD R2, R2, 0x1 ;  /* 0x0000000102020836 */ /* 0x000fc80000000000 */
[----:B------:R-:W-:Y:S02]  /*0c50*/  IMAD.MOV.U32 R0, RZ, RZ, R2 ;  /* 0x000000ffff007224 */ /* 0x000fe400078e0002 */
[----:B-1----:R-:W-:Y:S02]  /*0c60*/  IMAD.MOV R11, RZ, RZ, -R9 ;  /* 0x000000ffff0b7224 */ /* 0x002fe400078e0a09 */
[----:B------:R-:W-:Y:S01]  /*0c70*/  @!P2 IMAD.MOV R0, RZ, RZ, -R0 ;  /* 0x000000ffff00a224 */ /* 0x000fe200078e0a00 */
[----:B------:R-:W-:Y:S01]  /*0c80*/  @!P1 LOP3.LUT R0, RZ, R13, RZ, 0x33, !PT ;  /* 0x0000000dff009212 */ /* 0x000fe200078e33ff */
[----:B------:R-:W-:Y:S02]  /*0c90*/  IMAD R11, R11, R20, RZ ;  /* 0x000000140b0b7224 */ /* 0x000fe400078e02ff */
[----:B----4-:R-:W-:Y:S02]  /*0ca0*/  IMAD.MOV R6, RZ, RZ, -R7 ;  /* 0x000000ffff067224 */ /* 0x010fe400078e0a07 */
[----:B------:R-:W-:-:S02]  /*0cb0*/  IMAD.SHL.U32 R2, R0, 0x40, RZ ;  /* 0x0000004000027824 */ /* 0x000fc400078e00ff */
[----:B------:R-:W-:-:S03]  /*0cc0*/  IMAD.HI.U32 R8, R9, R11, R8 ;  /* 0x0000000b09087227 */ /* 0x000fc600078e0008 */
[----:B------:R-:W-:Y:S01]  /*0cd0*/  LOP3.LUT R10, R2, UR4, R3, 0xfe, !PT ;  /* 0x00000004020a7c12 */ /* 0x000fe2000f8efe03 */
[----:B------:R-:W-:Y:S02]  /*0ce0*/  IMAD.MOV R0, RZ, RZ, -R0 ;  /* 0x000000ffff007224 */ /* 0x000fe400078e0a00 */
[----:B------:R-:W-:Y:S01]  /*0cf0*/  IMAD.MOV.U32 R3, RZ, RZ, R6 ;  /* 0x000000ffff037224 */ /* 0x000fe200078e0006 */
[C---:B------:R-:W-:Y:S01]  /*0d00*/  LOP3.LUT R25, R10.reuse, 0x4, RZ, 0xfc, !PT ;  /* 0x000000040a197812 */ /* 0x040fe200078efcff */
[----:B------:R-:W-:Y:S01]  /*0d10*/  IMAD R0, R13, R0, R14 ;  /* 0x000000000d007224 */ /* 0x000fe200078e020e */
[----:B------:R-:W-:Y:S01]  /*0d20*/  LOP3.LUT R26, R10, 0x8, RZ, 0xfc, !PT ;  /* 0x000000080a1a7812 */ /* 0x000fe200078efcff */
[----:B------:R-:W-:Y:S01]  /*0d30*/  IMAD.MOV.U32 R6, RZ, RZ, RZ ;  /* 0x000000ffff067224 */ /* 0x000fe200078e00ff */
[----:B------:R-:W-:Y:S01]  /*0d40*/  IABS R15, R25 ;  /* 0x00000019000f7213 */ /* 0x000fe20000000000 */
[----:B------:R-:W-:Y:S01]  /*0d50*/  IMAD R3, R3, R18, RZ ;  /* 0x0000001203037224 */ /* 0x000fe200078e02ff */
[----:B------:R-:W-:Y:S01]  /*0d60*/  IABS R17, R26 ;  /* 0x0000001a00117213 */ /* 0x000fe20000000000 */
[----:B------:R-:W-:Y:S01]  /*0d70*/  IMAD.IADD R0, R12, 0x1, R0 ;  /* 0x000000010c007824 */ /* 0x000fe200078e0200 */
[----:B------:R-:W-:Y:S01]  /*0d80*/  IABS R13, R10 ;  /* 0x0000000a000d7213 */ /* 0x000fe20000000000 */
[----:B------:R-:W-:Y:S01]  /*0d90*/  IMAD.HI.U32 R9, R8, R15, RZ ;  /* 0x0000000f08097227 */ /* 0x000fe200078e00ff */
[----:B------:R-:W-:-:S02]  /*0da0*/  LOP3.LUT R27, R10, 0xc, RZ, 0xfc, !PT ;  /* 0x0000000c0a1b7812 */ /* 0x000fc400078efcff */
[----:B------:R-:W-:Y:S01]  /*0db0*/  LOP3.LUT R29, R10, 0x14, RZ, 0xfc, !PT ;  /* 0x000000140a1d7812 */ /* 0x000fe200078efcff */
[----:B------:R-:W-:Y:S01]  /*0dc0*/  IMAD.HI.U32 R11, R8, R17, RZ ;  /* 0x00000011080b7227 */ /* 0x000fe200078e00ff */
[C---:B------:R-:W-:Y:S02]  /*0dd0*/  LOP3.LUT R28, R10.reuse, 0x10, RZ, 0xfc, !PT ;  /* 0x000000100a1c7812 */ /* 0x040fe400078efcff */
[----:B------:R-:W-:Y:S01]  /*0de0*/  LOP3.LUT R30, R10, 0x18, RZ, 0xfc, !PT ;  /* 0x000000180a1e7812 */ /* 0x000fe200078efcff */
[----:B------:R-:W-:Y:S01]  /*0df0*/  IMAD.HI.U32 R6, R7, R3, R6 ;  /* 0x0000000307067227 */ /* 0x000fe200078e0006 */
[----:B------:R-:W-:Y:S02]  /*0e00*/  LOP3.LUT R3, R150, 0x7f, RZ, 0xc0, !PT ;  /* 0x0000007f96037812 */ /* 0x000fe400078ec0ff */
[----:B------:R-:W-:Y:S01]  /*0e10*/  LEA R0, R0, UR5, 0x1 ;  /* 0x0000000500007c11 */ /* 0x000fe2000f8e08ff */
[----:B------:R-:W-:Y:S01]  /*0e20*/  IMAD.MOV R12, RZ, RZ, -R9 ;  /* 0x000000ffff0c7224 */ /* 0x000fe200078e0a09 */
[----:B------:R-:W-:Y:S01]  /*0e30*/  LOP3.LUT R31, R10, 0x1c, RZ, 0xfc, !PT ;  /* 0x0000001c0a1f7812 */ /* 0x000fe200078efcff */
[----:B------:R-:W-:Y:S01]  /*0e40*/  IMAD.HI.U32 R7, R8, R13, RZ ;  /* 0x0000000d08077227 */ /* 0x000fe200078e00ff */
[----:B------:R-:W-:-:S02]  /*0e50*/  IABS R19, R29 ;  /* 0x0000001d00137213 */ /* 0x000fc40000000000 */
[----:B------:R-:W-:Y:S01]  /*0e60*/  IABS R21, R30 ;  /* 0x0000001e00157213 */ /* 0x000fe20000000000 */
[----:B------:R-:W-:Y:S01]  /*0e70*/  IMAD.MOV R14, RZ, RZ, -R11 ;  /* 0x000000ffff0e7224 */ /* 0x000fe200078e0a0b */
[----:B------:R-:W-:Y:S01]  /*0e80*/  IABS R23, R31 ;  /* 0x0000001f00177213 */ /* 0x000fe20000000000 */
[C---:B------:R-:W-:Y:S01]  /*0e90*/  IMAD R11, R20.reuse, R12, R15 ;  /* 0x0000000c140b7224 */ /* 0x040fe200078e020f */
[----:B------:R-:W-:Y:S01]  /*0ea0*/  IABS R15, R27 ;  /* 0x0000001b000f7213 */ /* 0x000fe20000000000 */
[----:B------:R-:W-:Y:S01]  /*0eb0*/  IMAD.MOV R7, RZ, RZ, -R7 ;  /* 0x000000ffff077224 */ /* 0x000fe200078e0a07 */
[----:B------:R-:W-:Y:S01]  /*0ec0*/  ISETP.NE.U32.AND P2, PT, R3, RZ, PT ;  /* 0x000000ff0300720c */ /* 0x000fe20003f45070 */
[----:B------:R-:W-:Y:S01]  /*0ed0*/  IMAD R12, R20, R14, R17 ;  /* 0x0000000e140c7224 */ /* 0x000fe200078e0211 */
[----:B------:R-:W-:Y:S01]  /*0ee0*/  IABS R17, R28 ;  /* 0x0000001c00117213 */ /* 0x000fe20000000000 */
[----:B------:R-:W-:Y:S01]  /*0ef0*/  IMAD.U32 R0, R0, 0x100, R3 ;  /* 0x0000010000007824 */ /* 0x000fe200078e0003 */
[C---:B------:R-:W-:Y:S01]  /*0f00*/  ISETP.GT.U32.AND P1, PT, R20.reuse, R11, PT ;  /* 0x0000000b1400720c */ /* 0x040fe20003f24070 */
[C---:B------:R-:W-:Y:S01]  /*0f10*/  IMAD R9, R20.reuse, R7, R13 ;  /* 0x0000000714097224 */ /* 0x040fe200078e020d */
[----:B------:R-:W-:Y:S01]  /*0f20*/  ISETP.GT.U32.AND P4, PT, R20, R12, PT ;  /* 0x0000000c1400720c */ /* 0x000fe20003f84070 */
[----:B------:R-:W-:-:S04]  /*0f30*/  IMAD.HI.U32 R3, R8, R15, RZ ;  /* 0x0000000f08037227 */ /* 0x000fc800078e00ff */
[----:B------:R-:W-:-:S04]  /*0f40*/  IMAD.HI.U32 R13, R8, R19, RZ ;  /* 0x00000013080d7227 */ /* 0x000fc800078e00ff */
[----:B------:R-:W-:-:S04]  /*0f50*/  IMAD.HI.U32 R7, R8, R17, RZ ;  /* 0x0000001108077227 */ /* 0x000fc800078e00ff */
[----:B------:R-:W-:-:S04]  /*0f60*/  IMAD.HI.U32 R14, R8, R21, RZ ;  /* 0x00000015080e7227 */ /* 0x000fc800078e00ff */
[----:B------:R-:W-:-:S04]  /*0f70*/  IMAD.HI.U32 R8, R8, R23, RZ ;  /* 0x0000001708087227 */ /* 0x000fc800078e00ff */
[----:B------:R-:W-:Y:S02]  /*0f80*/  IMAD.MOV R3, RZ, RZ, -R3 ;  /* 0x000000ffff037224 */ /* 0x000fe400078e0a03 */
[----:B------:R-:W-:Y:S02]  /*0f90*/  IMAD.MOV R16, RZ, RZ, -R13 ;  /* 0x000000ffff107224 */ /* 0x000fe400078e0a0d */
[----:B------:R-:W-:Y:S02]  /*0fa0*/  IMAD.MOV R22, RZ, RZ, -R14 ;  /* 0x000000ffff167224 */ /* 0x000fe400078e0a0e */
[----:B------:R-:W-:Y:S02]  /*0fb0*/  IMAD.MOV R24, RZ, RZ, -R8 ;  /* 0x000000ffff187224 */ /* 0x000fe400078e0a08 */
[C---:B------:R-:W-:Y:S02]  /*0fc0*/  IMAD R8, R20.reuse, R3, R15 ;  /* 0x0000000314087224 */ /* 0x040fe400078e020f */
[----:B------:R-:W-:-:S02]  /*0fd0*/  IMAD R14, R20, R16, R19 ;  /* 0x00000010140e7224 */ /* 0x000fc400078e0213 */
[----:B------:R-:W-:Y:S01]  /*0fe0*/  IMAD.MOV R7, RZ, RZ, -R7 ;  /* 0x000000ffff077224 */ /* 0x000fe200078e0a07 */
[C---:B------:R-:W-:Y:S01]  /*0ff0*/  ISETP.GT.U32.AND P5, PT, R20.reuse, R8, PT ;  /* 0x000000081400720c */ /* 0x040fe20003fa4070 */
[--C-:B------:R-:W-:Y:S01]  /*1000*/  @!P1 IMAD.IADD R11, R11, 0x1, -R20.reuse ;  /* 0x000000010b0b9824 */ /* 0x100fe200078e0a14 */
[C---:B------:R-:W-:Y:S01]  /*1010*/  ISETP.GT.U32.AND P0, PT, R20.reuse, R14, PT ;  /* 0x0000000e1400720c */ /* 0x040fe20003f04070 */
[C---:B------:R-:W-:Y:S01]  /*1020*/  IMAD R13, R20.reuse, R7, R17 ;  /* 0x00000007140d7224 */ /* 0x040fe200078e0211 */
[----:B------:R-:W-:Y:S01]  /*1030*/  ISETP.GT.U32.AND P1, PT, R20, R9, PT ;  /* 0x000000091400720c */ /* 0x000fe20003f24070 */
[----:B------:R-:W-:Y:S01]  /*1040*/  VIADD R3, R0, 0x80 ;  /* 0x0000008000037836 */ /* 0x000fe20000000000 */
[C---:B------:R-:W-:Y:S01]  /*1050*/  ISETP.GT.U32.AND P3, PT, R20.reuse, R11, PT ;  /* 0x0000000b1400720c */ /* 0x040fe20003f64070 */
[C---:B------:R-:W-:Y:S01]  /*1060*/  IMAD R15, R20.reuse, R22, R21 ;  /* 0x00000016140f7224 */ /* 0x040fe200078e0215 */
[----:B------:R-:W-:Y:S01]  /*1070*/  ISETP.GT.U32.AND P6, PT, R20, R13, PT ;  /* 0x0000000d1400720c */ /* 0x000fe20003fc4070 */
[--C-:B------:R-:W-:Y:S01]  /*1080*/  @!P4 IMAD.IADD R12, R12, 0x1, -R20.reuse ;  /* 0x000000010c0cc824 */ /* 0x100fe200078e0a14 */
[----:B------:R-:W-:Y:S01]  /*1090*/  IABS R17, R0 ;  /* 0x0000000000117213 */ /* 0x000fe20000000000 */
[----:B------:R-:W-:Y:S01]  /*10a0*/  IMAD R16, R20, R24, R23 ;  /* 0x0000001814107224 */ /* 0x000fe200078e0217 */
[----:B------:R-:W-:Y:S01]  /*10b0*/  IABS R21, R3 ;  /* 0x0000000300157213 */ /* 0x000fe20000000000 */
[--C-:B------:R-:W-:Y:S01]  /*10c0*/  @!P5 IMAD.IADD R8, R8, 0x1, -R20.reuse ;  /* 0x000000010808d824 */ /* 0x100fe200078e0a14 */
[----:B------:R-:W0:Y:S01]  /*10d0*/  LDS R22, [UR8] ;  /* 0x00000008ff167984 */ /* 0x000e220008000800 */
[----:B------:R-:W-:-:S02]  /*10e0*/  @!P0 IMAD.IADD R14, R14, 0x1, -R20 ;  /* 0x000000010e0e8824 */ /* 0x000fc400078e0a14 */
[----:B------:R-:W-:Y:S01]  /*10f0*/  IMAD.HI.U32 R7, R6, R17, RZ ;  /* 0x0000001106077227 */ /* 0x000fe200078e00ff */
[----:B------:R-:W-:Y:S01]  /*1100*/  BAR.SYNC.DEFER_BLOCKING 0x0 ;  /* 0x0000000000007b1d */ /* 0x000fe20000010000 */
[C---:B------:R-:W-:Y:S02]  /*1110*/  ISETP.GT.U32.AND P5, PT, R20.reuse, R8, PT ;  /* 0x000000081400720c */ /* 0x040fe40003fa4070 */
[----:B------:R-:W-:Y:S01]  /*1120*/  @!P1 IMAD.IADD R9, R9, 0x1, -R20 ;  /* 0x0000000109099824 */ /* 0x000fe200078e0a14 */
[C---:B------:R-:W-:Y:S01]  /*1130*/  ISETP.GT.U32.AND P0, PT, R20.reuse, R14, PT ;  /* 0x0000000e1400720c */ /* 0x040fe20003f04070 */
[----:B------:R-:W-:Y:S01]  /*1140*/  IMAD.MOV R19, RZ, RZ, -R7 ;  /* 0x000000ffff137224 */ /* 0x000fe200078e0a07 */
[----:B------:R-:W-:Y:S01]  /*1150*/  ISETP.GT.U32.AND P1, PT, R20, R15, PT ;  /* 0x0000000f1400720c */ /* 0x000fe20003f24070 */
[----:B------:R-:W-:-:S04]  /*1160*/  IMAD.HI.U32 R7, R6, R21, RZ ;  /* 0x0000001506077227 */ /* 0x000fc800078e00ff */
[--C-:B------:R-:W-:Y:S01]  /*1170*/  @!P6 IMAD.IADD R13, R13, 0x1, -R20.reuse ;  /* 0x000000010d0de824 */ /* 0x100fe200078e0a14 */
[C---:B------:R-:W-:Y:S01]  /*1180*/  ISETP.GT.U32.AND P6, PT, R20.reuse, R12, PT ;  /* 0x0000000c1400720c */ /* 0x040fe20003fc4070 */
[--C-:B------:R-:W-:Y:S01]  /*1190*/  @!P3 IMAD.IADD R11, R11, 0x1, -R20.reuse ;  /* 0x000000010b0bb824 */ /* 0x100fe200078e0a14 */
[C---:B------:R-:W-:Y:S01]  /*11a0*/  ISETP.GT.U32.AND P3, PT, R20.reuse, R9, PT ;  /* 0x000000091400720c */ /* 0x040fe20003f64070 */
[----:B------:R-:W-:Y:S01]  /*11b0*/  IMAD.MOV R7, RZ, RZ, -R7 ;  /* 0x000000ffff077224 */ /* 0x000fe200078e0a07 */
[----:B------:R-:W-:Y:S01]  /*11c0*/  ISETP.GT.U32.AND P4, PT, R20, R13, PT ;  /* 0x0000000d1400720c */ /* 0x000fe20003f84070 */
[C---:B------:R-:W-:Y:S02]  /*11d0*/  IMAD R6, R18.reuse, R19, R17 ;  /* 0x0000001312067224 */ /* 0x040fe400078e0211 */
[----:B------:R-:W-:Y:S02]  /*11e0*/  IMAD R7, R18, R7, R21 ;  /* 0x0000000712077224 */ /* 0x000fe400078e0215 */
[--C-:B------:R-:W-:Y:S01]  /*11f0*/  @!P5 IMAD.IADD R8, R8, 0x1, -R20.reuse ;  /* 0x000000010808d824 */ /* 0x100fe200078e0a14 */
[----:B------:R-:W-:Y:S01]  /*1200*/  ISETP.GT.U32.AND P5, PT, R18, R6, PT ;  /* 0x000000061200720c */ /* 0x000fe20003fa4070 */
[--C-:B------:R-:W-:Y:S01]  /*1210*/  @!P0 IMAD.IADD R14, R14, 0x1, -R20.reuse ;  /* 0x000000010e0e8824 */ /* 0x100fe200078e0a14 */
[----:B------:R-:W-:Y:S01]  /*1220*/  ISETP.GT.U32.AND P0, PT, R18, R7, PT ;  /* 0x000000071200720c */ /* 0x000fe20003f04070 */
[--C-:B------:R-:W-:Y:S01]  /*1230*/  @!P6 IMAD.IADD R12, R12, 0x1, -R20.reuse ;  /* 0x000000010c0ce824 */ /* 0x100fe200078e0a14 */
[----:B------:R-:W-:Y:S01]  /*1240*/  ISETP.GT.U32.AND P6, PT, R20, R16, PT ;  /* 0x000000101400720c */ /* 0x000fe20003fc4070 */
[--C-:B------:R-:W-:Y:S01]  /*1250*/  @!P1 IMAD.IADD R15, R15, 0x1, -R20.reuse ;  /* 0x000000010f0f9824 */ /* 0x100fe200078e0a14 */
[----:B------:R-:W-:Y:S01]  /*1260*/  ISETP.GE.AND P1, PT, R26, RZ, PT ;  /* 0x000000ff1a00720c */ /* 0x000fe20003f26270 */
[--C-:B------:R-:W-:Y:S01]  /*1270*/  @!P3 IMAD.IADD R9, R9, 0x1, -R20.reuse ;  /* 0x000000010909b824 */ /* 0x100fe200078e0a14 */
[----:B------:R-:W-:Y:S01]  /*1280*/  ISETP.GE.AND P3, PT, R10, RZ, PT ;  /* 0x000000ff0a00720c */ /* 0x000fe20003f66270 */
[----:B------:R-:W-:Y:S01]  /*1290*/  @!P4 IMAD.IADD R13, R13, 0x1, -R20 ;  /* 0x000000010d0dc824 */ /* 0x000fe200078e0a14 */
[----:B------:R-:W-:Y:S01]  /*12a0*/  ISETP.GE.AND P4, PT, R25, RZ, PT ;  /* 0x000000ff1900720c */ /* 0x000fe20003f86270 */
[----:B------:R-:W-:Y:S01]  /*12b0*/  IMAD.MOV.U32 R121, RZ, RZ, R8 ;  /* 0x000000ffff797224 */ /* 0x000fe200078e0008 */
[----:B------:R-:W-:Y:S01]  /*12c0*/  LOP3.LUT R8, RZ, R5, RZ, 0x33, !PT ;  /* 0x00000005ff087212 */ /* 0x000fe200078e33ff */
[--C-:B------:R-:W-:Y:S01]  /*12d0*/  @!P5 IMAD.IADD R6, R6, 0x1, -R18.reuse ;  /* 0x000000010606d824 */ /* 0x100fe200078e0a12 */
[----:B0-----:R-:W-:Y:S01]  /*12e0*/  R2UR UR19, R22 ;  /* 0x00000000161372ca */ /* 0x001fe200000e0000 */
[----:B------:R-:W-:-:S02]  /*12f0*/  @!P0 IMAD.IADD R7, R7, 0x1, -R18 ;  /* 0x0000000107078824 */ /* 0x000fc400078e0a12 */
[----:B------:R-:W-:Y:S01]  /*1300*/  @!P6 IMAD.IADD R16, R16, 0x1, -R20 ;  /* 0x000000011010e824 */ /* 0x000fe200078e0a14 */
[C---:B------:R-:W-:Y:S01]  /*1310*/  ISETP.GT.U32.AND P0, PT, R18.reuse, R6, PT ;  /* 0x000000061200720c */ /* 0x040fe20003f04070 */
[----:B------:R-:W-:Y:S01]  /*1320*/  @!P1 IMAD.MOV R12, RZ, RZ, -R12 ;  /* 0x000000ffff0c9224 */ /* 0x000fe200078e0a0c */
[----:B------:R-:W-:Y:S01]  /*1330*/  ISETP.GT.U32.AND P1, PT, R18, R7, PT ;  /* 0x000000071200720c */ /* 0x000fe20003f24070 */
[----:B------:R-:W-:Y:S01]  /*1340*/  @!P3 IMAD.MOV R9, RZ, RZ, -R9 ;  /* 0x000000ffff09b224 */ /* 0x000fe200078e0a09 */
[----:B------:R-:W-:Y:S01]  /*1350*/  ISETP.GE.AND P3, PT, R29, RZ, PT ;  /* 0x000000ff1d00720c */ /* 0x000fe20003f66270 */
[----:B------:R-:W-:Y:S01]  /*1360*/  @!P4 IMAD.MOV R11, RZ, RZ, -R11 ;  /* 0x000000ffff0bc224 */ /* 0x000fe200078e0a0b */
[----:B------:R-:W-:Y:S01]  /*1370*/  ISETP.GT.U32.AND P6, PT, R20, R15, PT ;  /* 0x0000000f1400720c */ /* 0x000fe20003fc4070 */
[----:B------:R-:W-:Y:S01]  /*1380*/  IMAD.SHL.U32 R17, R210, 0x200000, RZ ;  /* 0x00200000d2117824 */ /* 0x000fe200078e00ff */
[----:B------:R-:W-:Y:S02]  /*1390*/  ISETP.GT.U32.AND P5, PT, R20, R16, PT ;  /* 0x000000101400720c */ /* 0x000fe40003fa4070 */
[----:B------:R-:W-:-:S02]  /*13a0*/  ISETP.GE.AND P4, PT, R27, RZ, PT ;  /* 0x000000ff1b00720c */ /* 0x000fc40003f86270 */
[----:B------:R-:W-:Y:S01]  /*13b0*/  LOP3.LUT R17, R17, 0x600000, RZ, 0xc0, !PT ;  /* 0x0060000011117812 */ /* 0x000fe200078ec0ff */
[--C-:B------:R-:W-:Y:S01]  /*13c0*/  @!P0 IMAD.IADD R6, R6, 0x1, -R18.reuse ;  /* 0x0000000106068824 */ /* 0x100fe200078e0a12 */
[----:B------:R-:W-:Y:S01]  /*13d0*/  ISETP.GE.AND P0, PT, R31, RZ, PT ;  /* 0x000000ff1f00720c */ /* 0x000fe20003f06270 */
[----:B------:R-:W-:Y:S01]  /*13e0*/  @!P1 IMAD.IADD R7, R7, 0x1, -R18 ;  /* 0x0000000107079824 */ /* 0x000fe200078e0a12 */
[----:B------:R-:W-:Y:S01]  /*13f0*/  ISETP.GE.AND P1, PT, R0, RZ, PT ;  /* 0x000000ff0000720c */ /* 0x000fe20003f26270 */
[----:B------:R-:W-:Y:S01]  /*1400*/  @!P3 IMAD.MOV R14, RZ, RZ, -R14 ;  /* 0x000000ffff0eb224 */ /* 0x000fe200078e0a0e */
[----:B------:R-:W-:Y:S01]  /*1410*/  ISETP.GE.AND P3, PT, R3, RZ, PT ;  /* 0x000000ff0300720c */ /* 0x000fe20003f66270 */
[--C-:B------:R-:W-:Y:S01]  /*1420*/  @!P6 IMAD.IADD R15, R15, 0x1, -R20.reuse ;  /* 0x000000010f0fe824 */ /* 0x100fe200078e0a14 */
[----:B------:R-:W-:Y:S01]  /*1430*/  ISETP.GE.AND P6, PT, R28, RZ, PT ;  /* 0x000000ff1c00720c */ /* 0x000fe20003fc6270 */
[----:B------:R-:W-:Y:S01]  /*1440*/  @!P5 IMAD.IADD R16, R16, 0x1, -R20 ;  /* 0x000000011010d824 */ /* 0x000fe200078e0a14 */
[----:B------:R-:W-:Y:S01]  /*1450*/  ISETP.GE.AND P5, PT, R30, RZ, PT ;  /* 0x000000ff1e00720c */ /* 0x000fe20003fa6270 */
[----:B------:R-:W-:Y:S01]  /*1460*/  @!P4 IMAD.MOV R121, RZ, RZ, -R121 ;  /* 0x000000ffff79c224 */ /* 0x000fe200078e0a79 */
[----:B------:R-:W-:-:S02]  /*1470*/  ISETP.NE.AND P4, PT, R5, RZ, PT ;  /* 0x000000ff0500720c */ /* 0x000fc40003f85270 */
[----:B------:R-:W-:Y:S01]  /*1480*/  LOP3.LUT R5, RZ, R4, RZ, 0x33, !PT ;  /* 0x00000004ff057212 */ /* 0x000fe200078e33ff */
[----:B------:R-:W-:Y:S01]  /*1490*/  @!P0 IMAD.MOV R16, RZ, RZ, -R16 ;  /* 0x000000ffff108224 */ /* 0x000fe200078e0a10 */
[----:B------:R-:W-:Y:S01]  /*14a0*/  ISETP.NE.AND P0, PT, R4, RZ, PT ;  /* 0x000000ff0400720c */ /* 0x000fe20003f05270 */
[----:B------:R-:W-:Y:S01]  /*14b0*/  @!P1 IMAD.MOV R6, RZ, RZ, -R6 ;  /* 0x000000ffff069224 */ /* 0x000fe200078e0a06 */
[C---:B------:R-:W-:Y:S01]  /*14c0*/  SEL R114, R8.reuse, R9, !P4 ;  /* 0x0000000908727207 */ /* 0x040fe20006000000 */
[----:B------:R-:W-:Y:S01]  /*14d0*/  @!P3 IMAD.MOV R7, RZ, RZ, -R7 ;  /* 0x000000ffff07b224 */ /* 0x000fe200078e0a07 */
[----:B------:R-:W-:Y:S01]  /*14e0*/  SEL R115, R8, R11, !P4 ;  /* 0x0000000b08737207 */ /* 0x000fe20006000000 */
[----:B------:R-:W-:Y:S01]  /*14f0*/  @!P6 IMAD.MOV R13, RZ, RZ, -R13 ;  /* 0x000000ffff0de224 */ /* 0x000fe200078e0a0d */
[C---:B------:R-:W-:Y:S01]  /*1500*/  SEL R20, R5.reuse, R6, !P0 ;  /* 0x0000000605147207 */ /* 0x040fe20004000000 */
[----:B------:R-:W-:Y:S01]  /*1510*/  @!P5 IMAD.MOV R15, RZ, RZ, -R15 ;  /* 0x000000ffff0fd224 */ /* 0x000fe200078e0a0f */
[----:B------:R-:W-:Y:S01]  /*1520*/  SEL R22, R5, R7, !P0 ;  /* 0x0000000705167207 */ /* 0x000fe20004000000 */
[----:B------:R-:W-:Y:S01]  /*1530*/  VIADD R4, R134, 0xffffffff ;  /* 0xffffffff86047836 */ /* 0x000fe20000000000 */
        /* <DEDUP_REMOVED lines=12> */
[----:B------:R-:W-:Y:S01]  /*1600*/  ISETP.GE.U32.AND P4, PT, R4, 0x7fffffe0, PT ;  /* 0x7fffffe00400780c */ /* 0x000fe20003f86070 */
[C---:B------:R-:W-:Y:S01]  /*1610*/  VIADD R4, R134.reuse, 0xffffffed ;  /* 0xffffffed86047836 */ /* 0x040fe20000000000 */
[----:B------:R-:W-:Y:S01]  /*1620*/  ISETP.GE.U32.AND P1, PT, R5, 0x7fffffcd, PT ;  /* 0x7fffffcd0500780c */ /* 0x000fe20003f26070 */
[----:B------:R-:W-:Y:S01]  /*1630*/  VIADD R5, R134, 0xffffffe8 ;  /* 0xffffffe886057836 */ /* 0x000fe20000000000 */
[----:B------:R-:W-:Y:S01]  /*1640*/  ISETP.GE.U32.AND P6, PT, R6, 0x7fffffd0, PT ;  /* 0x7fffffd00600780c */ /* 0x000fe20003fc6070 */
[----:B------:R-:W-:Y:S01]  /*1650*/  VIADD R13, R134, 0xffffffe7 ;  /* 0xffffffe7860d7836 */ /* 0x000fe20000000000 */
[----:B------:R-:W-:Y:S01]  /*1660*/  ISETP.GE.U32.AND P3, PT, R4, 0x7fffffce, PT ;  /* 0x7fffffce0400780c */ /* 0x000fe20003f66070 */
[C---:B------:R-:W-:Y:S01]  /*1670*/  VIADD R4, R134.reuse, 0xffffffe9 ;  /* 0xffffffe986047836 */ /* 0x040fe20000000000 */
[----:B------:R-:W-:Y:S01]  /*1680*/  SEL R6, RZ, 0x1, P1 ;  /* 0x00000001ff067807 */ /* 0x000fe20000800000 */
[C---:B------:R-:W-:Y:S01]  /*1690*/  VIADD R16, R134.reuse, 0xffffffe2 ;  /* 0xffffffe286107836 */ /* 0x040fe20000000000 */
[----:B------:R-:W-:Y:S01]  /*16a0*/  ISETP.GE.U32.AND P1, PT, R5, 0x7fffffc9, PT ;  /* 0x7fffffc90500780c */ /* 0x000fe20003f26070 */
[----:B------:R-:W-:Y:S01]  /*16b0*/  VIADD R5, R134, 0xffffffea ;  /* 0xffffffea86057836 */ /* 0x000fe20000000000 */
[----:B------:R-:W-:-:S02]  /*16c0*/  ISETP.GE.U32.AND P5, PT, R7, 0x7fffffcf, PT ;  /* 0x7fffffcf0700780c */ /* 0x000fc40003fa6070 */
[----:B------:R-:W-:Y:S01]  /*16d0*/  ISETP.GE.U32.AND P0, PT, R8, 0x7fffffd8, PT ;  /* 0x7fffffd80800780c */ /* 0x000fe20003f06070 */
[----:B------:R-:W-:Y:S01]  /*16e0*/  VIADD R8, R134, 0xffffffeb ;  /* 0xffffffeb86087836 */ /* 0x000fe20000000000 */
[----:B------:R-:W-:Y:S02]  /*16f0*/  SEL R7, RZ, 0x1fffe, P3 ;  /* 0x0001fffeff077807 */ /* 0x000fe40001800000 */
[----:B------:R-:W-:Y:S02]  /*1700*/  SEL R10, RZ, 0x1, P1 ;  /* 0x00000001ff0a7807 */ /* 0x000fe40000800000 */
[----:B------:R-:W-:Y:S01]  /*1710*/  ISETP.GE.U32.AND P3, PT, R4, 0x7fffffca, PT ;  /* 0x7fffffca0400780c */ /* 0x000fe20003f66070 */
[----:B------:R-:W-:Y:S01]  /*1720*/  IMAD.IADD R6, R6, 0x1, R7 ;  /* 0x0000000106067824 */ /* 0x000fe200078e0207 */
[----:B------:R-:W-:Y:S01]  /*1730*/  ISETP.GE.U32.AND P1, PT, R9, 0x7fffffc5, PT ;  /* 0x7fffffc50900780c */ /* 0x000fe20003f26070 */
[----:B------:R-:W-:Y:S01]  /*1740*/  VIADD R9, R134, 0xffffffe6 ;  /* 0xffffffe686097836 */ /* 0x000fe20000000000 */
[----:B------:R-:W-:-:S02]  /*1750*/  SEL R4, RZ, 0x4, P5 ;  /* 0x00000004ff047807 */ /* 0x000fc40002800000 */
[----:B------:R-:W-:Y:S02]  /*1760*/  ISETP.GE.U32.AND P5, PT, R5, 0x7fffffcb, PT ;  /* 0x7fffffcb0500780c */ /* 0x000fe40003fa6070 */
[----:B------:R-:W-:Y:S02]  /*1770*/  SEL R5, RZ, 0x7fff8, P6 ;  /* 0x0007fff8ff057807 */ /* 0x000fe40003000000 */
[----:B------:R-:W-:Y:S01]  /*1780*/  ISETP.GE.U32.AND P6, PT, R8, 0x7fffffcc, PT ;  /* 0x7fffffcc0800780c */ /* 0x000fe20003fc6070 */
[----:B------:R-:W-:Y:S01]  /*1790*/  VIADD R8, R134, 0xffffffe5 ;  /* 0xffffffe586087836 */ /* 0x000fe20000000000 */
[----:B------:R-:W-:Y:S02]  /*17a0*/  SEL R14, RZ, 0x1, P1 ;  /* 0x00000001ff0e7807 */ /* 0x000fe40000800000 */
[----:B------:R-:W-:Y:S02]  /*17b0*/  ISETP.GE.U32.AND P1, PT, R12, 0x7fffffc2, PT ;  /* 0x7fffffc20c00780c */ /* 0x000fe40003f26070 */
[----:B------:R-:W-:-:S02]  /*17c0*/  SEL R11, RZ, 0x1fffe, P3 ;  /* 0x0001fffeff0b7807 */ /* 0x000fc40001800000 */
[----:B------:R-:W-:Y:S02]  /*17d0*/  SEL R18, RZ, 0x1fffe, P1 ;  /* 0x0001fffeff127807 */ /* 0x000fe40000800000 */
[----:B------:R-:W-:Y:S01]  /*17e0*/  ISETP.GE.U32.AND P3, PT, R8, 0x7fffffc6, PT ;  /* 0x7fffffc60800780c */ /* 0x000fe20003f66070 */
[----:B------:R-:W-:Y:S01]  /*17f0*/  IMAD.IADD R10, R10, 0x1, R11 ;  /* 0x000000010a0a7824 */ /* 0x000fe200078e020b */
[----:B------:R-:W-:Y:S02]  /*1800*/  ISETP.GE.U32.AND P1, PT, R151, 0x7fffffc1, PT ;  /* 0x7fffffc19700780c */ /* 0x000fe40003f26070 */
[----:B------:R-:W-:Y:S02]  /*1810*/  SEL R8, RZ, 0x4, P5 ;  /* 0x00000004ff087807 */ /* 0x000fe40002800000 */
[----:B------:R-:W-:Y:S02]  /*1820*/  ISETP.GE.U32.AND P5, PT, R9, 0x7fffffc7, PT ;  /* 0x7fffffc70900780c */ /* 0x000fe40003fa6070 */
[----:B------:R-:W-:-:S02]  /*1830*/  SEL R9, RZ, 0x7fff8, P6 ;  /* 0x0007fff8ff097807 */ /* 0x000fc40003000000 */
[----:B------:R-:W-:Y:S01]  /*1840*/  ISETP.GE.U32.AND P6, PT, R13, 0x7fffffc8, PT ;  /* 0x7fffffc80d00780c */ /* 0x000fe20003fc6070 */
[----:B------:R-:W-:Y:S01]  /*1850*/  VIADD R13, R134, 0xffffffe3 ;  /* 0xffffffe3860d7836 */ /* 0x000fe20000000000 */
[----:B------:R-:W-:Y:S02]  /*1860*/  SEL R7, RZ, 0x1, P1 ;  /* 0x00000001ff077807 */ /* 0x000fe40000800000 */
[----:B------:R-:W-:Y:S02]  /*1870*/  SEL R15, RZ, 0x1fffe, P3 ;  /* 0x0001fffeff0f7807 */ /* 0x000fe40001800000 */
[----:B------:R-:W-:Y:S01]  /*1880*/  ISETP.GE.U32.AND P3, PT, R16, 0x7fffffc3, PT ;  /* 0x7fffffc31000780c */ /* 0x000fe20003f66070 */
[----:B------:R-:W-:Y:S01]  /*1890*/  VIADD R16, R134, 0xfffffff6 ;  /* 0xfffffff686107836 */ /* 0x000fe20000000000 */
[----:B------:R-:W-:Y:S01]  /*18a0*/  LOP3.LUT R10, R10, 0x3, RZ, 0xc0, !PT ;  /* 0x000000030a0a7812 */ /* 0x000fe200078ec0ff */
[----:B------:R-:W-:Y:S01]  /*18b0*/  IMAD.IADD R18, R7, 0x1, R18 ;  /* 0x0000000107127824 */ /* 0x000fe200078e0212 */
[----:B------:R-:W-:Y:S01]  /*18c0*/  SEL R12, RZ, 0x4, P5 ;  /* 0x00000004ff0c7807 */ /* 0x000fe20002800000 */
[----:B------:R-:W-:Y:S01]  /*18d0*/  IMAD.IADD R14, R14, 0x1, R15 ;  /* 0x000000010e0e7824 */ /* 0x000fe200078e020f */
[----:B------:R-:W-:-:S02]  /*18e0*/  ISETP.GE.U32.AND P5, PT, R13, 0x7fffffc4, PT ;  /* 0x7fffffc40d00780c */ /* 0x000fc40003fa6070 */
[----:B------:R-:W-:Y:S02]  /*18f0*/  SEL R13, RZ, 0x7fff8, P6 ;  /* 0x0007fff8ff0d7807 */ /* 0x000fe40003000000 */
[----:B------:R-:W-:Y:S02]  /*1900*/  LOP3.LUT R6, R6, 0x3, RZ, 0xc0, !PT ;  /* 0x0000000306067812 */ /* 0x000fe400078ec0ff */
[----:B------:R-:W-:Y:S02]  /*1910*/  IADD3 R8, PT, PT, R10, R9, R8 ;  /* 0x000000090a087210 */ /* 0x000fe40007ffe008 */
[----:B------:R-:W-:Y:S02]  /*1920*/  ISETP.GE.U32.AND P6, PT, R16, 0x7fffffd7, PT ;  /* 0x7fffffd71000780c */ /* 0x000fe40003fc6070 */
[----:B------:R-:W-:Y:S02]  /*1930*/  SEL R16, RZ, 0x4, P3 ;  /* 0x00000004ff107807 */ /* 0x000fe40001800000 */
[----:B------:R-:W-:-:S02]  /*1940*/  SEL R7, RZ, 0x7fff8, P5 ;  /* 0x0007fff8ff077807 */ /* 0x000fc40002800000 */
[----:B------:R-:W-:Y:S02]  /*1950*/  LOP3.LUT R18, R18, 0x3, RZ, 0xc0, !PT ;  /* 0x0000000312127812 */ /* 0x000fe400078ec0ff */
[----:B------:R-:W-:Y:S01]  /*1960*/  R2UR UR9, R17 ;  /* 0x00000000110972ca */ /* 0x000fe200000e0000 */
[----:B------:R-:W-:Y:S01]  /*1970*/  VIADD R17, R134, 0xfffffffe ;  /* 0xfffffffe86117836 */ /* 0x000fe20000000000 */
[----:B------:R-:W-:Y:S01]  /*1980*/  IADD3 R5, PT, PT, R6, R5, R4 ;  /* 0x0000000506057210 */ /* 0x000fe20007ffe004 */
[----:B------:R-:W-:Y:S01]  /*1990*/  IMAD.SHL.U32 R6, R8, 0x100, RZ ;  /* 0x0000010008067824 */ /* 0x000fe200078e00ff */
[----:B------:R-:W-:Y:S01]  /*19a0*/  LOP3.LUT R14, R14, 0x3, RZ, 0xc0, !PT ;  /* 0x000000030e0e7812 */ /* 0x000fe200078ec0ff */
[----:B------:R-:W-:Y:S01]  /*19b0*/  IMAD R4, R20, R135, RZ ;  /* 0x0000008714047224 */ /* 0x000fe200078e02ff */
[----:B------:R-:W-:Y:S01]  /*19c0*/  IADD3 R7, PT, PT, R18, R7, R16 ;  /* 0x0000000712077210 */ /* 0x000fe20007ffe010 */
[----:B------:R-:W-:Y:S01]  /*19d0*/  IMAD R135, R22, R135, RZ ;  /* 0x0000008716877224 */ /* 0x000fe200078e02ff */
[----:B------:R-:W-:-:S02]  /*19e0*/  ISETP.GE.U32.AND P3, PT, R17, 0x7fffffdf, PT ;  /* 0x7fffffdf1100780c */ /* 0x000fc40003f66070 */
[----:B------:R-:W-:Y:S02]  /*19f0*/  IADD3 R12, PT, PT, R14, R13, R12 ;  /* 0x0000000d0e0c7210 */ /* 0x000fe40007ffe00c */
[----:B------:R-:W-:Y:S02]  /*1a00*/  LOP3.LUT R7, R7, 0xf, RZ, 0xc0, !PT ;  /* 0x0000000f07077812 */ /* 0x000fe400078ec0ff */
[----:B------:R-:W-:Y:S01]  /*1a10*/  LOP3.LUT R6, R6, 0xf00, RZ, 0xe2, !PT ;  /* 0x00000f0006067812 */ /* 0x000fe200078ee2ff */
[----:B--23--:R-:W-:Y:S06]  /*1a20*/  BRA.U UP0, `(.L_x_11) ;  /* 0x0000000100187547 */ /* 0x00cfec000b800000 */
[----:B------:R-:W-:Y:S01]  /*1a30*/  ELECT P5, URZ, PT ;  /* 0x0000000000ff782f */ /* 0x000fe200038a0000 */
[----:B------:R-:W-:Y:S01]  /*1a40*/  IMAD.MOV.U32 R8, RZ, RZ, 0x1 ;  /* 0x00000001ff087424 */ /* 0x000fe200078e00ff */
[----:B------:R-:W-:Y:S01]  /*1a50*/  UMOV UR4, 0x40 ;  /* 0x0000004000047882 */ /* 0x000fe20000000000 */
[----:B------:R-:W-:Y:S01]  /*1a60*/  UVIRTCOUNT.DEALLOC.SMPOOL 0x80 ;  /* 0x000000800000784c */ /* 0x000fe20000000000 */
[----:B------:R-:W-:-:S09]  /*1a70*/  ULEA UR4, UR11, UR4, 0x18 ;  /* 0x000000040b047291 */ /* 0x000fd2000f8ec0ff */
[----:B------:R0:W-:Y:S03]  /*1a80*/  @P5 STS.U8 [UR4], R8 ;  /* 0x00000008ff005988 */ /* 0x0001e60008000004 */
.L_x_11:
[----:B------:R-:W-:Y:S01]  /*1a90*/  UIADD3 UR9, UPT, UPT, UR19, UR9, URZ ;  /* 0x0000000913097290 */ /* 0x000fe2000fffe0ff */
[----:B------:R-:W-:Y:S01]  /*1aa0*/  LEA R34, P5, R4, UR12, 0x1 ;  /* 0x0000000c04227c11 */ /* 0x000fe2000f8a08ff */
[----:B------:R-:W-:Y:S01]  /*1ab0*/  VOTEU.ALL UP1, P2 ;  /* 0x0000000000ff7886 */ /* 0x000fe20001020000 */
[----:B------:R-:W-:Y:S01]  /*1ac0*/  UMOV UR4, 0x1 ;  /* 0x0000000100047882 */ /* 0x000fe20000000000 */
[----:B------:R-:W-:Y:S01]  /*1ad0*/  UIADD3 UR10, UPT, UPT, UR8, 0x9000, URZ ;  /* 0x00009000080a7890 */ /* 0x000fe2000fffe0ff */
[----:B------:R-:W-:Y:S01]  /*1ae0*/  IMAD R7, R12, 0x10, R7 ;  /* 0x000000100c077824 */ /* 0x000fe200078e0207 */
[----:B------:R-:W-:Y:S01]  /*1af0*/  VOTEU.ALL UP2, P2 ;  /* 0x0000000000ff7886 */ /* 0x000fe20001040000 */
[----:B------:R-:W-:-:S04]  /*1b00*/  @!UP1 UIADD3 UR6, UPT, UPT, -UR4, 0x100000, URZ ;  /* 0x0010000004069890 */ /* 0x000fc8000fffe1ff */
[----:B------:R-:W-:Y:S02]  /*1b10*/  @!UP1 USHF.L.U32 UR7, UR6, 0xb, URZ ;  /* 0x0000000b06079899 */ /* 0x000fe400080006ff */
[----:B------:R-:W-:Y:S01]  /*1b20*/  @!UP1 USHF.L.U32 UR6, UR6, 0x1, URZ ;  /* 0x0000000106069899 */ /* 0x000fe200080006ff */
[----:B------:R-:W-:Y:S01]  /*1b30*/  IMAD R5, R5, 0x1000, R6 ;  /* 0x0000100005057824 */ /* 0x000fe200078e0206 */
[----:B------:R-:W-:Y:S01]  /*1b40*/  STTM.x128 tmem[UR9], RZ ;  /* 0x000000ff000079ed */ /* 0x000fe200083c0009 */
[----:B------:R-:W1:Y:S02]  /*1b50*/  FENCE.VIEW.ASYNC.T ;  /* 0x00000000000073c6 */ /* 0x000e640000000200 */
[----:B-1----:R-:W-:Y:S01]  /*1b60*/  BAR.SYNC.DEFER_BLOCKING 0x0 ;  /* 0x0000000000007b1d */ /* 0x002fe20000010000 */
[----:B------:R-:W-:Y:S01]  /*1b70*/  LEA.HI.X.SX32 R35, R4, UR13, 0x1, P5 ;  /* 0x0000000d04237c11 */ /* 0x000fe2000a8f0eff */
[----:B------:R-:W-:Y:S01]  /*1b80*/  IMAD.SHL.U32 R41, R32, 0x8, RZ ;  /* 0x0000000820297824 */ /* 0x000fe200078e00ff */
[----:B------:R-:W-:-:S02]  /*1b90*/  LOP3.LUT R4, R7, 0xff, RZ, 0xc0, !PT ;  /* 0x000000ff07047812 */ /* 0x000fc400078ec0ff */
[----:B------:R-:W-:Y:S01]  /*1ba0*/  PRMT R154, RZ, 0x7610, R154 ;  /* 0x00007610ff9a7816 */ /* 0x000fe2000000009a */
[----:B------:R-:W-:Y:S01]  /*1bb0*/  IMAD.WIDE R38, R41, 0x2, R34 ;  /* 0x0000000229267825 */ /* 0x000fe200078e0222 */
[----:B------:R-:W-:Y:S01]  /*1bc0*/  LEA R36, P5, R135, UR12, 0x1 ;  /* 0x0000000c87247c11 */ /* 0x000fe2000f8a08ff */
[----:B------:R-:W1:Y:S01]  /*1bd0*/  LDCU UR5, c[0x0][0x3b0] ;  /* 0x00007600ff0577ac */ /* 0x000e620008000800 */
[----:B------:R-:W-:Y:S01]  /*1be0*/  PRMT R153, RZ, 0x7610, R153 ;  /* 0x00007610ff997816 */ /* 0x000fe20000000099 */
[----:B------:R-:W-:Y:S01]  /*1bf0*/  IMAD.IADD R4, R5, 0x1, R4 ;  /* 0x0000000105047824 */ /* 0x000fe200078e0204 */
[----:B------:R-:W-:Y:S01]  /*1c00*/  LEA.HI.X.SX32 R37, R135, UR13, 0x1, P5 ;  /* 0x0000000d87257c11 */ /* 0x000fe2000a8f0eff */
[----:B------:R-:W-:Y:S01]  /*1c10*/  IMAD R49, R32, 0x18, RZ ;  /* 0x0000001820317824 */ /* 0x000fe200078e02ff */
[----:B------:R-:W-:Y:S02]  /*1c20*/  PRMT R158, RZ, 0x7610, R158 ;  /* 0x00007610ff9e7816 */ /* 0x000fe4000000009e */
[----:B------:R-:W-:Y:S01]  /*1c30*/  PRMT R157, RZ, 0x7610, R157 ;  /* 0x00007610ff9d7816 */ /* 0x000fe2000000009d */
[----:B------:R-:W-:Y:S01]  /*1c40*/  IMAD.WIDE R40, R41, 0x2, R36 ;  /* 0x0000000229287825 */ /* 0x000fe200078e0224 */
[----:B------:R-:W-:-:S02]  /*1c50*/  LOP3.LUT R126, R4, 0xffff, RZ, 0xc0, !PT ;  /* 0x0000ffff047e7812 */ /* 0x000fc400078ec0ff */
[----:B------:R-:W-:Y:S01]  /*1c60*/  PRMT R156, RZ, 0x7610, R156 ;  /* 0x00007610ff9c7816 */ /* 0x000fe2000000009c */
[----:B------:R-:W-:Y:S01]  /*1c70*/  IMAD R53, R32, 0x9, RZ ;  /* 0x0000000920357824 */ /* 0x000fe200078e02ff */
[--C-:B------:R-:W-:Y:S02]  /*1c80*/  SHF.R.U32.HI R5, RZ, 0x7, R126.reuse ;  /* 0x00000007ff057819 */ /* 0x100fe4000001167e */
[----:B------:R-:W-:Y:S01]  /*1c90*/  PRMT R155, RZ, 0x7610, R155 ;  /* 0x00007610ff9b7816 */ /* 0x000fe2000000009b */
[----:B------:R-:W2:Y:S02]  /*1ca0*/  FENCE.VIEW.ASYNC.S ;  /* 0x00000000000073c6 */ /* 0x000ea40000000000 */
[----:B--2---:R-:W2:Y:S02]  /*1cb0*/  @!UP2 SYNCS.EXCH.64 URZ, [UR10], UR6 ;  /* 0x000000060affa5b2 */ /* 0x004ea40008000100 */
[----:B--2---:R-:W-:Y:S01]  /*1cc0*/  BAR.SYNC.DEFER_BLOCKING 0x0 ;  /* 0x0000000000007b1d */ /* 0x004fe20000010000 */
[----:B------:R-:W-:Y:S01]  /*1cd0*/  SHF.R.U32.HI R4, RZ, 0xf, R126 ;  /* 0x0000000fff047819 */ /* 0x000fe2000001167e */
[----:B------:R-:W-:-:S04]  /*1ce0*/  IMAD.WIDE R46, R49, 0x2, R34 ;  /* 0x00000002312e7825 */ /* 0x000fc800078e0222 */
[----:B------:R-:W-:Y:S01]  /*1cf0*/  IMAD.WIDE R48, R49, 0x2, R36 ;  /* 0x0000000231307825 */ /* 0x000fe200078e0224 */
[----:B------:R-:W-:Y:S02]  /*1d00*/  PRMT R161, RZ, 0x7610, R161 ;  /* 0x00007610ffa17816 */ /* 0x000fe400000000a1 */
[----:B------:R-:W-:Y:S01]  /*1d10*/  PRMT R160, RZ, 0x7610, R160 ;  /* 0x00007610ffa07816 */ /* 0x000fe200000000a0 */
[----:B------:R-:W-:-:S04]  /*1d20*/  IMAD.WIDE R50, R53, 0x2, R34 ;  /* 0x0000000235327825 */ /* 0x000fc800078e0222 */
[C---:B------:R-:W-:Y:S01]  /*1d30*/  IMAD.SHL.U32 R45, R32.reuse, 0x10, RZ ;  /* 0x00000010202d7824 */ /* 0x040fe200078e00ff */
[----:B------:R-:W-:Y:S02]  /*1d40*/  PRMT R159, RZ, 0x7610, R159 ;  /* 0x00007610ff9f7816 */ /* 0x000fe4000000009f */
[----:B------:R-:W-:Y:S01]  /*1d50*/  PRMT R152, RZ, 0x7610, R152 ;  /* 0x00007610ff987816 */ /* 0x000fe20000000098 */
[----:B------:R-:W-:Y:S01]  /*1d60*/  IMAD R57, R32, 0x11, RZ ;  /* 0x0000001120397824 */ /* 0x000fe200078e02ff */
[----:B------:R-:W-:Y:S01]  /*1d70*/  PRMT R163, RZ, 0x7610, R163 ;  /* 0x00007610ffa37816 */ /* 0x000fe200000000a3 */
[----:B------:R-:W-:Y:S01]  /*1d80*/  VIADD R6, R134, 0xfffffffd ;  /* 0xfffffffd86067836 */ /* 0x000fe20000000000 */
[----:B------:R-:W2:Y:S04]  /*1d90*/  @!P0 LDG.E.U16 R154, desc[UR20][R38.64] ;  /* 0x00000014269a8981 */ /* 0x000ea8000c1e1500 */
[----:B------:R-:W3:Y:S01]  /*1da0*/  @!P0 LDG.E.U16 R153, desc[UR20][R40.64] ;  /* 0x0000001428998981 */ /* 0x000ee2000c1e1500 */
[----:B------:R-:W-:-:S02]  /*1db0*/  LOP3.LUT P0, RZ, R5, 0x1, RZ, 0xc0, !PT ;  /* 0x0000000105ff7812 */ /* 0x000fc4000780c0ff */
[----:B------:R-:W-:Y:S01]  /*1dc0*/  SHF.R.U32.HI R5, RZ, 0xe, R126 ;  /* 0x0000000eff057819 */ /* 0x000fe2000001167e */
[----:B------:R-:W4:Y:S04]  /*1dd0*/  @!P4 LDG.E.U16 R158, desc[UR20][R34.64] ;  /* 0x00000014229ec981 */ /* 0x000f28000c1e1500 */
[----:B------:R-:W5:Y:S01]  /*1de0*/  @!P4 LDG.E.U16 R157, desc[UR20][R36.64] ;  /* 0x00000014249dc981 */ /* 0x000f62000c1e1500 */
[----:B------:R-:W-:Y:S01]  /*1df0*/  LOP3.LUT P4, RZ, R4, 0x1, RZ, 0xc0, !PT ;  /* 0x0000000104ff7812 */ /* 0x000fe2000788c0ff */
[----:B------:R-:W-:Y:S01]  /*1e00*/  IMAD.WIDE R52, R53, 0x2, R36 ;  /* 0x0000000235347825 */ /* 0x000fe200078e0224 */
[----:B------:R-:W-:Y:S01]  /*1e10*/  PRMT R162, RZ, 0x7610, R162 ;  /* 0x00007610ffa27816 */ /* 0x000fe200000000a2 */
[----:B------:R-:W2:Y:S01]  /*1e20*/  @!P6 LDG.E.U16 R161, desc[UR20][R50.64] ;  /* 0x0000001432a1e981 */ /* 0x000ea2000c1e1500 */
[----:B------:R-:W-:Y:S01]  /*1e30*/  PRMT R164, RZ, 0x7610, R164 ;  /* 0x00007610ffa47816 */ /* 0x000fe200000000a4 */
[----:B------:R-:W-:Y:S01]  /*1e40*/  IMAD.WIDE R42, R45, 0x2, R34 ;  /* 0x000000022d2a7825 */ /* 0x000fe200078e0222 */
[----:B------:R-:W-:Y:S01]  /*1e50*/  PRMT R167, RZ, 0x7610, R167 ;  /* 0x00007610ffa77816 */ /* 0x000fe200000000a7 */
[----:B------:R-:W2:Y:S01]  /*1e60*/  @P0 LDG.E.U16 R156, desc[UR20][R46.64] ;  /* 0x000000142e9c0981 */ /* 0x000ea2000c1e1500 */
[----:B------:R-:W-:-:S03]  /*1e70*/  ISETP.GE.U32.AND P5, PT, R6, 0x7fffffde, PT ;  /* 0x7fffffde0600780c */ /* 0x000fc60003fa6070 */
[----:B------:R-:W2:Y:S01]  /*1e80*/  @P0 LDG.E.U16 R155, desc[UR20][R48.64] ;  /* 0x00000014309b0981 */ /* 0x000ea2000c1e1500 */
[----:B------:R-:W-:Y:S02]  /*1e90*/  LOP3.LUT P0, RZ, R5, 0x1, RZ, 0xc0, !PT ;  /* 0x0000000105ff7812 */ /* 0x000fe4000780c0ff */
[----:B------:R-:W-:Y:S01]  /*1ea0*/  SHF.R.U32.HI R5, RZ, 0x6, R126 ;  /* 0x00000006ff057819 */ /* 0x000fe2000001167e */
[----:B------:R-:W-:Y:S01]  /*1eb0*/  IMAD.WIDE R44, R45, 0x2, R36 ;  /* 0x000000022d2c7825 */ /* 0x000fe200078e0224 */
[----:B------:R-:W2:Y:S02]  /*1ec0*/  @!P6 LDG.E.U16 R160, desc[UR20][R52.64] ;  /* 0x0000001434a0e981 */ /* 0x000ea4000c1e1500 */
[----:B------:R-:W-:Y:S01]  /*1ed0*/  LOP3.LUT P6, RZ, R5, 0x1, RZ, 0xc0, !PT ;  /* 0x0000000105ff7812 */ /* 0x000fe200078cc0ff */
[----:B------:R-:W-:Y:S01]  /*1ee0*/  VIADD R4, R134, 0xfffffff5 ;  /* 0xfffffff586047836 */ /* 0x000fe20000000000 */
[----:B------:R-:W2:Y:S01]  /*1ef0*/  @P4 LDG.E.U16 R159, desc[UR20][R42.64] ;  /* 0x000000142a9f4981 */ /* 0x000ea2000c1e1500 */
[----:B------:R-:W-:-:S02]  /*1f00*/  IMAD R61, R32, 0x19, RZ ;  /* 0x00000019203d7824 */ /* 0x000fc400078e02ff */
[C---:B------:R-:W-:Y:S01]  /*1f10*/  IMAD.WIDE R54, R57.reuse, 0x2, R34 ;  /* 0x0000000239367825 */ /* 0x040fe200078e0222 */
[----:B------:R-:W2:Y:S01]  /*1f20*/  @P4 LDG.E.U16 R152, desc[UR20][R44.64] ;  /* 0x000000142c984981 */ /* 0x000ea2000c1e1500 */
[----:B------:R-:W-:Y:S02]  /*1f30*/  ISETP.GE.U32.AND P4, PT, R4, 0x7fffffd6, PT ;  /* 0x7fffffd60400780c */ /* 0x000fe40003f86070 */
[----:B------:R-:W-:Y:S01]  /*1f40*/  IMAD.WIDE R56, R57, 0x2, R36 ;  /* 0x0000000239387825 */ /* 0x000fe200078e0224 */
[----:B------:R-:W2:Y:S03]  /*1f50*/  @P0 LDG.E.U16 R163, desc[UR20][R54.64] ;  /* 0x0000001436a30981 */ /* 0x000ea6000c1e1500 */
[----:B------:R-:W-:Y:S01]  /*1f60*/  VIADD R4, R134, 0xfffffffc ;  /* 0xfffffffc86047836 */ /* 0x000fe20000000000 */
[----:B------:R-:W2:Y:S01]  /*1f70*/  @P0 LDG.E.U16 R162, desc[UR20][R56.64] ;  /* 0x0000001438a20981 */ /* 0x000ea2000c1e1500 */
[----:B------:R-:W-:Y:S01]  /*1f80*/  IMAD.WIDE R58, R61, 0x2, R34 ;  /* 0x000000023d3a7825 */ /* 0x000fe200078e0222 */
[----:B------:R-:W-:-:S03]  /*1f90*/  PRMT R166, RZ, 0x7610, R166 ;  /* 0x00007610ffa67816 */ /* 0x000fc600000000a6 */
[----:B------:R-:W-:Y:S01]  /*1fa0*/  IMAD.WIDE R60, R61, 0x2, R36 ;  /* 0x000000023d3c7825 */ /* 0x000fe200078e0224 */
[----:B------:R-:W-:Y:S01]  /*1fb0*/  PRMT R165, RZ, 0x7610, R165 ;  /* 0x00007610ffa57816 */ /* 0x000fe200000000a5 */
[----:B------:R-:W2:Y:S02]  /*1fc0*/  @P6 LDG.E.U16 R164, desc[UR20][R58.64] ;  /* 0x000000143aa46981 */ /* 0x000ea4000c1e1500 */
[----:B------:R-:W-:Y:S02]  /*1fd0*/  IMAD R73, R32, 0xa, RZ ;  /* 0x0000000a20497824 */ /* 0x000fe400078e02ff */
[----:B------:R-:W-:Y:S01]  /*1fe0*/  VIADD R5, R134, 0xfffffff4 ;  /* 0xfffffff486057836 */ /* 0x000fe20000000000 */
[----:B------:R-:W-:Y:S01]  /*1ff0*/  ISETP.GE.U32.AND P0, PT, R4, 0x7fffffdd, PT ;  /* 0x7fffffdd0400780c */ /* 0x000fe20003f06070 */
[C---:B------:R-:W-:Y:S01]  /*2000*/  IMAD.WIDE R62, R32.reuse, 0x2, R34 ;  /* 0x00000002203e7825 */ /* 0x040fe200078e0222 */
[----:B------:R-:W-:Y:S01]  /*2010*/  PRMT R170, RZ, 0x7610, R170 ;  /* 0x00007610ffaa7816 */ /* 0x000fe200000000aa */
[----:B------:R-:W2:Y:S01]  /*2020*/  @P6 LDG.E.U16 R167, desc[UR20][R60.64] ;  /* 0x000000143ca76981 */ /* 0x000ea2000c1e1500 */
[----:B------:R-:W-:Y:S01]  /*2030*/  PRMT R171, RZ, 0x7610, R171 ;  /* 0x00007610ffab7816 */ /* 0x000fe200000000ab */
[C---:B------:R-:W-:Y:S01]  /*2040*/  IMAD.WIDE R64, R32.reuse, 0x2, R36 ;  /* 0x0000000220407825 */ /* 0x040fe200078e0224 */
[----:B------:R-:W-:Y:S01]  /*2050*/  ISETP.GE.U32.AND P6, PT, R5, 0x7fffffd5, PT ;  /* 0x7fffffd50500780c */ /* 0x000fe20003fc6070 */
[----:B------:R-:W2:Y:S02]  /*2060*/  @!P3 LDG.E.U16 R166, desc[UR20][R62.64] ;  /* 0x000000143ea6b981 */ /* 0x000ea4000c1e1500 */
[----:B------:R-:W-:-:S02]  /*2070*/  IMAD.SHL.U32 R69, R32, 0x2, RZ ;  /* 0x0000000220457824 */ /* 0x000fc400078e00ff */
[----:B------:R-:W-:Y:S02]  /*2080*/  VIADD R4, R134, 0xfffffffb ;  /* 0xfffffffb86047836 */ /* 0x000fe40000000000 */
[C---:B------:R-:W-:Y:S01]  /*2090*/  IMAD.WIDE R70, R73.reuse, 0x2, R34 ;  /* 0x0000000249467825 */ /* 0x040fe200078e0222 */
[----:B------:R-:W-:Y:S01]  /*20a0*/  PRMT R168, RZ, 0x7610, R168 ;  /* 0x00007610ffa87816 */ /* 0x000fe200000000a8 */
[----:B------:R-:W2:Y:S02]  /*20b0*/  @!P3 LDG.E.U16 R165, desc[UR20][R64.64] ;  /* 0x0000001440a5b981 */ /* 0x000ea4000c1e1500 */
[----:B------:R-:W-:Y:S01]  /*20c0*/  IMAD.WIDE R72, R73, 0x2, R36 ;  /* 0x0000000249487825 */ /* 0x000fe200078e0224 */
[----:B------:R-:W-:Y:S01]  /*20d0*/  PRMT R169, RZ, 0x7610, R169 ;  /* 0x00007610ffa97816 */ /* 0x000fe200000000a9 */
[----:B------:R-:W2:Y:S01]  /*20e0*/  @!P4 LDG.E.U16 R170, desc[UR20][R70.64] ;  /* 0x0000001446aac981 */ /* 0x000ea2000c1e1500 */
[----:B------:R-:W-:Y:S01]  /*20f0*/  SHF.R.U32.HI R5, RZ, 0x5, R126 ;  /* 0x00000005ff057819 */ /* 0x000fe2000001167e */
[C---:B------:R-:W-:Y:S01]  /*2100*/  IMAD.WIDE R66, R69.reuse, 0x2, R34 ;  /* 0x0000000245427825 */ /* 0x040fe200078e0222 */
[----:B------:R-:W-:Y:S01]  /*2110*/  ISETP.GE.U32.AND P3, PT, R4, 0x7fffffdc, PT ;  /* 0x7fffffdc0400780c */ /* 0x000fe20003f66070 */
[----:B------:R-:W2:Y:S02]  /*2120*/  @!P4 LDG.E.U16 R171, desc[UR20][R72.64] ;  /* 0x0000001448abc981 */ /* 0x000ea4000c1e1500 */
[----:B------:R-:W-:Y:S01]  /*2130*/  IMAD.WIDE R68, R69, 0x2, R36 ;  /* 0x0000000245447825 */ /* 0x000fe200078e0224 */
[----:B------:R-:W-:Y:S01]  /*2140*/  SHF.R.U32.HI R4, RZ, 0xd, R126 ;  /* 0x0000000dff047819 */ /* 0x000fe2000001167e */
[----:B------:R-:W2:Y:S01]  /*2150*/  @!P5 LDG.E.U16 R168, desc[UR20][R66.64] ;  /* 0x0000001442a8d981 */ /* 0x000ea2000c1e1500 */
[----:B------:R-:W-:Y:S01]  /*2160*/  LOP3.LUT P4, RZ, R5, 0x1, RZ, 0xc0, !PT ;  /* 0x0000000105ff7812 */ /* 0x000fe2000788c0ff */
[----:B------:R-:W-:-:S02]  /*2170*/  IMAD R81, R32, 0x1a, RZ ;  /* 0x0000001a20517824 */ /* 0x000fc400078e02ff */
[----:B------:R-:W2:Y:S01]  /*2180*/  @!P5 LDG.E.U16 R169, desc[UR20][R68.64] ;  /* 0x0000001444a9d981 */ /* 0x000ea2000c1e1500 */
[----:B------:R-:W-:Y:S01]  /*2190*/  LOP3.LUT P5, RZ, R4, 0x1, RZ, 0xc0, !PT ;  /* 0x0000000104ff7812 */ /* 0x000fe200078ac0ff */
[----:B------:R-:W-:Y:S01]  /*21a0*/  IMAD R77, R32, 0x12, RZ ;  /* 0x00000012204d7824 */ /* 0x000fe200078e02ff */
[----:B------:R-:W-:Y:S01]  /*21b0*/  PRMT R174, RZ, 0x7610, R174 ;  /* 0x00007610ffae7816 */ /* 0x000fe200000000ae */
[----:B------:R-:W-:Y:S01]  /*21c0*/  IMAD.WIDE R78, R81, 0x2, R34 ;  /* 0x00000002514e7825 */ /* 0x000fe200078e0222 */
[----:B------:R-:W-:-:S03]  /*21d0*/  PRMT R175, RZ, 0x7610, R175 ;  /* 0x00007610ffaf7816 */ /* 0x000fc600000000af */
[----:B------:R-:W-:Y:S01]  /*21e0*/  IMAD.WIDE R80, R81, 0x2, R36 ;  /* 0x0000000251507825 */ /* 0x000fe200078e0224 */
[----:B------:R-:W-:Y:S01]  /*21f0*/  PRMT R172, RZ, 0x7610, R172 ;  /* 0x00007610ffac7816 */ /* 0x000fe200000000ac */
[----:B------:R-:W2:Y:S02]  /*2200*/  @P4 LDG.E.U16 R174, desc[UR20][R78.64] ;  /* 0x000000144eae4981 */ /* 0x000ea4000c1e1500 */
[----:B------:R-:W-:Y:S01]  /*2210*/  IMAD R89, R32, 0xb, RZ ;  /* 0x0000000b20597824 */ /* 0x000fe200078e02ff */
[----:B------:R-:W-:Y:S01]  /*2220*/  PRMT R173, RZ, 0x7610, R173 ;  /* 0x00007610ffad7816 */ /* 0x000fe200000000ad */
[----:B------:R-:W-:Y:S01]  /*2230*/  VIADD R5, R134, 0xfffffffa ;  /* 0xfffffffa86057836 */ /* 0x000fe20000000000 */
[----:B------:R-:W-:Y:S01]  /*2240*/  PRMT R178, RZ, 0x7610, R178 ;  /* 0x00007610ffb27816 */ /* 0x000fe200000000b2 */
[C---:B------:R-:W-:Y:S01]  /*2250*/  IMAD.WIDE R74, R77.reuse, 0x2, R34 ;  /* 0x000000024d4a7825 */ /* 0x040fe200078e0222 */
[----:B------:R-:W-:Y:S01]  /*2260*/  PRMT R179, RZ, 0x7610, R179 ;  /* 0x00007610ffb37816 */ /* 0x000fe200000000b3 */
[----:B------:R-:W2:Y:S02]  /*2270*/  @P4 LDG.E.U16 R175, desc[UR20][R80.64] ;  /* 0x0000001450af4981 */ /* 0x000ea4000c1e1500 */
[----:B------:R-:W-:Y:S01]  /*2280*/  IMAD.WIDE R76, R77, 0x2, R36 ;  /* 0x000000024d4c7825 */ /* 0x000fe200078e0224 */
[----:B------:R-:W-:Y:S01]  /*2290*/  ISETP.GE.U32.AND P4, PT, R5, 0x7fffffdb, PT ;  /* 0x7fffffdb0500780c */ /* 0x000fe20003f86070 */
[----:B------:R-:W2:Y:S02]  /*22a0*/  @P5 LDG.E.U16 R172, desc[UR20][R74.64] ;  /* 0x000000144aac5981 */ /* 0x000ea4000c1e1500 */
[----:B------:R-:W-:-:S02]  /*22b0*/  IMAD R85, R32, 0x3, RZ ;  /* 0x0000000320557824 */ /* 0x000fc400078e02ff */
[----:B------:R-:W-:Y:S02]  /*22c0*/  VIADD R4, R134, 0xfffffff3 ;  /* 0xfffffff386047836 */ /* 0x000fe40000000000 */
[C---:B------:R-:W-:Y:S01]  /*22d0*/  IMAD.WIDE R86, R89.reuse, 0x2, R34 ;  /* 0x0000000259567825 */ /* 0x040fe200078e0222 */
[----:B------:R-:W-:Y:S01]  /*22e0*/  PRMT R176, RZ, 0x7610, R176 ;  /* 0x00007610ffb07816 */ /* 0x000fe200000000b0 */
[----:B------:R-:W2:Y:S02]  /*22f0*/  @P5 LDG.E.U16 R173, desc[UR20][R76.64] ;  /* 0x000000144cad5981 */ /* 0x000ea4000c1e1500 */
        /* <DEDUP_REMOVED lines=9> */
[----:B------:R-:W3:Y:S01]  /*2390*/  @!P0 LDG.E.U16 R176, desc[UR20][R82.64] ;  /* 0x0000001452b08981 */ /* 0x000ee2000c1e1500 */
[----:B------:R-:W-:Y:S01]  /*23a0*/  LOP3.LUT P6, RZ, R5, 0x1, RZ, 0xc0, !PT ;  /* 0x0000000105ff7812 */ /* 0x000fe200078cc0ff */
[----:B------:R-:W-:-:S02]  /*23b0*/  IMAD R97, R32, 0x1b, RZ ;  /* 0x0000001b20617824 */ /* 0x000fc400078e02ff */
[----:B------:R-:W3:Y:S01]  /*23c0*/  @!P0 LDG.E.U16 R177, desc[UR20][R84.64] ;  /* 0x0000001454b18981 */ /* 0x000ee2000c1e1500 */
[----:B------:R-:W-:Y:S01]  /*23d0*/  LOP3.LUT P0, RZ, R4, 0x1, RZ, 0xc0, !PT ;  /* 0x0000000104ff7812 */ /* 0x000fe2000780c0ff */
[----:B------:R-:W-:Y:S01]  /*23e0*/  IMAD R93, R32, 0x13, RZ ;  /* 0x00000013205d7824 */ /* 0x000fe200078e02ff */
[----:B------:R-:W-:Y:S01]  /*23f0*/  PRMT R182, RZ, 0x7610, R182 ;  /* 0x00007610ffb67816 */ /* 0x000fe200000000b6 */
[----:B------:R-:W-:Y:S01]  /*2400*/  IMAD.WIDE R94, R97, 0x2, R34 ;  /* 0x00000002615e7825 */ /* 0x000fe200078e0222 */
[----:B------:R-:W-:-:S03]  /*2410*/  PRMT R181, RZ, 0x7610, R181 ;  /* 0x00007610ffb57816 */ /* 0x000fc600000000b5 */
[----:B------:R-:W-:Y:S01]  /*2420*/  IMAD.WIDE R96, R97, 0x2, R36 ;  /* 0x0000000261607825 */ /* 0x000fe200078e0224 */
[----:B------:R-:W-:Y:S01]  /*2430*/  PRMT R180, RZ, 0x7610, R180 ;  /* 0x00007610ffb47816 */ /* 0x000fe200000000b4 */
[----:B------:R-:W4:Y:S02]  /*2440*/  @P6 LDG.E.U16 R182, desc[UR20][R94.64] ;  /* 0x000000145eb66981 */ /* 0x000f24000c1e1500 */
[----:B------:R-:W-:Y:S01]  /*2450*/  IMAD R105, R32, 0xc, RZ ;  /* 0x0000000c20697824 */ /* 0x000fe200078e02ff */
[----:B------:R-:W-:Y:S01]  /*2460*/  PRMT R183, RZ, 0x7610, R183 ;  /* 0x00007610ffb77816 */ /* 0x000fe200000000b7 */
[----:B------:R-:W-:Y:S01]  /*2470*/  VIADD R5, R134, 0xfffffff9 ;  /* 0xfffffff986057836 */ /* 0x000fe20000000000 */
[----:B------:R-:W-:Y:S01]  /*2480*/  PRMT R187, RZ, 0x7610, R187 ;  /* 0x00007610ffbb7816 */ /* 0x000fe200000000bb */
[C---:B------:R-:W-:Y:S01]  /*2490*/  IMAD.WIDE R90, R93.reuse, 0x2, R34 ;  /* 0x000000025d5a7825 */ /* 0x040fe200078e0222 */
[----:B------:R-:W-:Y:S01]  /*24a0*/  PRMT R184, RZ, 0x7610, R184 ;  /* 0x00007610ffb87816 */ /* 0x000fe200000000b8 */
[----:B------:R-:W5:Y:S02]  /*24b0*/  @P6 LDG.E.U16 R181, desc[UR20][R96.64] ;  /* 0x0000001460b56981 */ /* 0x000f64000c1e1500 */
[----:B------:R-:W-:Y:S01]  /*24c0*/  IMAD.WIDE R92, R93, 0x2, R36 ;  /* 0x000000025d5c7825 */ /* 0x000fe200078e0224 */
[----:B------:R-:W-:Y:S01]  /*24d0*/  ISETP.GE.U32.AND P6, PT, R5, 0x7fffffda, PT ;  /* 0x7fffffda0500780c */ /* 0x000fe20003fc6070 */
[----:B------:R-:W5:Y:S02]  /*24e0*/  @P0 LDG.E.U16 R180, desc[UR20][R90.64] ;  /* 0x000000145ab40981 */ /* 0x000f64000c1e1500 */
[----:B------:R-:W-:-:S02]  /*24f0*/  IMAD.SHL.U32 R101, R32, 0x4, RZ ;  /* 0x0000000420657824 */ /* 0x000fc400078e00ff */
[----:B------:R-:W-:Y:S02]  /*2500*/  VIADD R4, R134, 0xfffffff2 ;  /* 0xfffffff286047836 */ /* 0x000fe40000000000 */
[C---:B------:R-:W-:Y:S01]  /*2510*/  IMAD.WIDE R102, R105.reuse, 0x2, R34 ;  /* 0x0000000269667825 */ /* 0x040fe200078e0222 */
[----:B------:R-:W-:Y:S01]  /*2520*/  PRMT R185, RZ, 0x7610, R185 ;  /* 0x00007610ffb97816 */ /* 0x000fe200000000b9 */
[----:B------:R-:W5:Y:S02]  /*2530*/  @P0 LDG.E.U16 R183, desc[UR20][R92.64] ;  /* 0x000000145cb70981 */ /* 0x000f64000c1e1500 */
[----:B------:R-:W-:Y:S01]  /*2540*/  IMAD.WIDE R104, R105, 0x2, R36 ;  /* 0x0000000269687825 */ /* 0x000fe200078e0224 */
[----:B------:R-:W-:Y:S01]  /*2550*/  PRMT R186, RZ, 0x7610, R186 ;  /* 0x00007610ffba7816 */ /* 0x000fe200000000ba */
[----:B------:R-:W5:Y:S01]  /*2560*/  @!P5 LDG.E.U16 R187, desc[UR20][R102.64] ;  /* 0x0000001466bbd981 */ /* 0x000f62000c1e1500 */
[----:B------:R-:W-:Y:S01]  /*2570*/  SHF.R.U32.HI R5, RZ, 0x3, R126 ;  /* 0x00000003ff057819 */ /* 0x000fe2000001167e */
[C---:B------:R-:W-:Y:S01]  /*2580*/  IMAD.WIDE R98, R101.reuse, 0x2, R34 ;  /* 0x0000000265627825 */ /* 0x040fe200078e0222 */
[----:B------:R-:W-:Y:S01]  /*2590*/  ISETP.GE.U32.AND P0, PT, R4, 0x7fffffd3, PT ;  /* 0x7fffffd30400780c */ /* 0x000fe20003f06070 */
[----:B------:R-:W5:Y:S02]  /*25a0*/  @!P5 LDG.E.U16 R184, desc[UR20][R104.64] ;  /* 0x0000001468b8d981 */ /* 0x000f64000c1e1500 */
[----:B------:R-:W-:Y:S01]  /*25b0*/  IMAD.WIDE R100, R101, 0x2, R36 ;  /* 0x0000000265647825 */ /* 0x000fe200078e0224 */
[----:B------:R-:W-:Y:S01]  /*25c0*/  SHF.R.U32.HI R4, RZ, 0xb, R126 ;  /* 0x0000000bff047819 */ /* 0x000fe2000001167e */
[----:B------:R-:W5:Y:S01]  /*25d0*/  @!P3 LDG.E.U16 R185, desc[UR20][R98.64] ;  /* 0x0000001462b9b981 */ /* 0x000f62000c1e1500 */
[----:B------:R-:W-:Y:S01]  /*25e0*/  LOP3.LUT P5, RZ, R5, 0x1, RZ, 0xc0, !PT ;  /* 0x0000000105ff7812 */ /* 0x000fe200078ac0ff */
[----:B------:R-:W-:-:S02]  /*25f0*/  IMAD R113, R32, 0x1c, RZ ;  /* 0x0000001c20717824 */ /* 0x000fc400078e02ff */
[----:B------:R-:W5:Y:S01]  /*2600*/  @!P3 LDG.E.U16 R186, desc[UR20][R100.64] ;  /* 0x0000001464bab981 */ /* 0x000f62000c1e1500 */
[----:B------:R-:W-:Y:S01]  /*2610*/  LOP3.LUT P3, RZ, R4, 0x1, RZ, 0xc0, !PT ;  /* 0x0000000104ff7812 */ /* 0x000fe2000786c0ff */
[----:B------:R-:W-:Y:S01]  /*2620*/  IMAD R109, R32, 0x14, RZ ;  /* 0x00000014206d7824 */ /* 0x000fe200078e02ff */
[----:B------:R-:W-:Y:S01]  /*2630*/  PRMT R190, RZ, 0x7610, R190 ;  /* 0x00007610ffbe7816 */ /* 0x000fe200000000be */
[----:B------:R-:W-:Y:S01]  /*2640*/  IMAD.WIDE R110, R113, 0x2, R34 ;  /* 0x00000002716e7825 */ /* 0x000fe200078e0222 */
[----:B------:R-:W-:-:S03]  /*2650*/  PRMT R189, RZ, 0x7610, R189 ;  /* 0x00007610ffbd7816 */ /* 0x000fc600000000bd */
[----:B------:R-:W-:Y:S01]  /*2660*/  IMAD.WIDE R112, R113, 0x2, R36 ;  /* 0x0000000271707825 */ /* 0x000fe200078e0224 */
[----:B------:R-:W-:Y:S01]  /*2670*/  PRMT R188, RZ, 0x7610, R188 ;  /* 0x00007610ffbc7816 */ /* 0x000fe200000000bc */
[----:B------:R-:W5:Y:S02]  /*2680*/  @P5 LDG.E.U16 R190, desc[UR20][R110.64] ;  /* 0x000000146ebe5981 */ /* 0x000f64000c1e1500 */
        /* <DEDUP_REMOVED lines=10> */
[----:B------:R-:W-:-:S02]  /*2730*/  IMAD R29, R32, 0x5, RZ ;  /* 0x00000005201d7824 */ /* 0x000fc400078e02ff */
        /* <DEDUP_REMOVED lines=27> */
[C---:B------:R-:W-:Y:S01]  /*28f0*/  IMAD.WIDE R22, R21.reuse, 0x2, R34 ;  /* 0x0000000215167825 */ /* 0x040fe200078e0222 */
[----:B------:R-:W-:Y:S01]  /*2900*/  SHF.R.U32.HI R5, RZ, 0x9, R126 ;  /* 0x00000009ff057819 */ /* 0x000fe2000001167e */
[----:B------:R-:W5:Y:S01]  /*2910*/  @P0 LDG.E.U16 R197, desc[UR20][R16.64] ;  /* 0x0000001410c50981 */ /* 0x000f62000c1e1500 */
[----:B------:R-:W-:Y:S01]  /*2920*/  PRMT R202, RZ, 0x7610, R202 ;  /* 0x00007610ffca7816 */ /* 0x000fe200000000ca */
[----:B------:R-:W-:Y:S01]  /*2930*/  IMAD.WIDE R20, R21, 0x2, R36 ;  /* 0x0000000215147825 */ /* 0x000fe200078e0224 */
[----:B------:R-:W-:Y:S01]  /*2940*/  PRMT R201, RZ, 0x7610, R201 ;  /* 0x00007610ffc97816 */ /* 0x000fe200000000c9 */
[----:B------:R-:W5:Y:S01]  /*2950*/  @P4 LDG.E.U16 R196, desc[UR20][R22.64] ;  /* 0x0000001416c44981 */ /* 0x000f62000c1e1500 */
[----:B------:R-:W-:Y:S01]  /*2960*/  LOP3.LUT R200, R150, 0x1f, RZ, 0xc0, !PT ;  /* 0x0000001f96c87812 */ /* 0x000fe200078ec0ff */
[----:B------:R-:W-:-:S02]  /*2970*/  VIADD R4, R134, 0xfffffff0 ;  /* 0xfffffff086047836 */ /* 0x000fc40000000000 */
[----:B------:R-:W-:Y:S02]  /*2980*/  IMAD R13, R32, 0x6, RZ ;  /* 0x00000006200d7824 */ /* 0x000fe400078e02ff */
[----:B------:R-:W-:Y:S01]  /*2990*/  IMAD.WIDE R10, R9, 0x2, R34 ;  /* 0x00000002090a7825 */ /* 0x000fe200078e0222 */
[----:B------:R-:W-:Y:S01]  /*29a0*/  LOP3.LUT P0, RZ, R5, 0x1, RZ, 0xc0, !PT ;  /* 0x0000000105ff7812 */ /* 0x000fe2000780c0ff */
[----:B------:R-:W5:Y:S02]  /*29b0*/  @P4 LDG.E.U16 R199, desc[UR20][R20.64] ;  /* 0x0000001414c74981 */ /* 0x000f64000c1e1500 */
[----:B0-----:R-:W-:Y:S01]  /*29c0*/  IMAD.WIDE R8, R9, 0x2, R36 ;  /* 0x0000000209087825 */ /* 0x001fe200078e0224 */
[----:B------:R-:W-:Y:S01]  /*29d0*/  SHF.R.U32.HI R5, RZ, 0x1, R126 ;  /* 0x00000001ff057819 */ /* 0x000fe2000001167e */
[----:B------:R-:W5:Y:S01]  /*29e0*/  @!P3 LDG.E.U16 R202, desc[UR20][R10.64] ;  /* 0x000000140acab981 */ /* 0x000f62000c1e1500 */
[----:B------:R-:W-:Y:S01]  /*29f0*/  PRMT R204, RZ, 0x7610, R204 ;  /* 0x00007610ffcc7816 */ /* 0x000fe200000000cc */
[C---:B------:R-:W-:Y:S01]  /*2a00*/  IMAD.WIDE R14, R13.reuse, 0x2, R34 ;  /* 0x000000020d0e7825 */ /* 0x040fe200078e0222 */
[----:B------:R-:W-:Y:S01]  /*2a10*/  PRMT R203, RZ, 0x7610, R203 ;  /* 0x00007610ffcb7816 */ /* 0x000fe200000000cb */
[----:B------:R-:W5:Y:S01]  /*2a20*/  @!P3 LDG.E.U16 R201, desc[UR20][R8.64] ;  /* 0x0000001408c9b981 */ /* 0x000f62000c1e1500 */
[----:B------:R-:W-:Y:S01]  /*2a30*/  ISETP.GE.U32.AND P4, PT, R4, 0x7fffffd1, PT ;  /* 0x7fffffd10400780c */ /* 0x000fe20003f86070 */
[----:B------:R-:W-:Y:S01]  /*2a40*/  IMAD.WIDE R12, R13, 0x2, R36 ;  /* 0x000000020d0c7825 */ /* 0x000fe200078e0224 */
[----:B------:R-:W-:Y:S01]  /*2a50*/  LOP3.LUT P3, RZ, R5, 0x1, RZ, 0xc0, !PT ;  /* 0x0000000105ff7812 */ /* 0x000fe2000786c0ff */
[----:B------:R-:W5:Y:S02]  /*2a60*/  @!P6 LDG.E.U16 R204, desc[UR20][R14.64] ;  /* 0x000000140ecce981 */ /* 0x000f64000c1e1500 */
[----:B------:R-:W-:-:S02]  /*2a70*/  IMAD R4, R200, R33, RZ ;  /* 0x00000021c8047224 */ /* 0x000fc400078e02ff */
[----:B------:R-:W5:Y:S01]  /*2a80*/  @!P6 LDG.E.U16 R203, desc[UR20][R12.64] ;  /* 0x000000140ccbe981 */ /* 0x000f62000c1e1500 */
[----:B------:R-:W-:Y:S02]  /*2a90*/  IMAD R125, R32, 0x1e, RZ ;  /* 0x0000001e207d7824 */ /* 0x000fe400078e02ff */
[----:B------:R-:W-:Y:S01]  /*2aa0*/  LEA R138, P6, R4, UR14, 0x1 ;  /* 0x0000000e048a7c11 */ /* 0x000fe2000f8c08ff */
[----:B-1----:R-:W-:Y:S01]  /*2ab0*/  IMAD R124, R114, UR5, RZ ;  /* 0x00000005727c7c24 */ /* 0x002fe2000f8e02ff */
[----:B------:R-:W-:Y:S01]  /*2ac0*/  PRMT R206, RZ, 0x7610, R206 ;  /* 0x00007610ffce7816 */ /* 0x000fe200000000ce */
[----:B------:R-:W-:Y:S01]  /*2ad0*/  IMAD R127, R115, UR5, RZ ;  /* 0x00000005737f7c24 */ /* 0x000fe2000f8e02ff */
[----:B------:R-:W-:Y:S01]  /*2ae0*/  PRMT R209, RZ, 0x7610, R209 ;  /* 0x00007610ffd17816 */ /* 0x000fe200000000d1 */
[----:B------:R-:W-:Y:S01]  /*2af0*/  IMAD.WIDE R116, R125, 0x2, R34 ;  /* 0x000000027d747825 */ /* 0x000fe200078e0222 */
[----:B------:R-:W-:-:S03]  /*2b00*/  LEA.HI.X.SX32 R140, R4, UR15, 0x1, P6 ;  /* 0x0000000f048c7c11 */ /* 0x000fc6000b0f0eff */
[----:B------:R-:W-:Y:S01]  /*2b10*/  IMAD.WIDE R114, R125, 0x2, R36 ;  /* 0x000000027d727825 */ /* 0x000fe200078e0224 */
[----:B------:R-:W5:Y:S03]  /*2b20*/  @P3 LDG.E.U16 R206, desc[UR20][R116.64] ;  /* 0x0000001474ce3981 */ /* 0x000f66000c1e1500 */
[----:B------:R-:W-:Y:S01]  /*2b30*/  IMAD R125, R118, UR5, RZ ;  /* 0x00000005767d7c24 */ /* 0x000fe2000f8e02ff */
[----:B------:R-:W-:Y:S01]  /*2b40*/  LEA R118, P6, R124, R138, 0x1 ;  /* 0x0000008a7c767211 */ /* 0x000fe200078c08ff */
[----:B------:R-:W-:Y:S01]  /*2b50*/  IMAD R135, R119, UR5, RZ ;  /* 0x0000000577877c24 */ /* 0x000fe2000f8e02ff */
[----:B------:R-:W5:Y:S01]  /*2b60*/  @P3 LDG.E.U16 R209, desc[UR20][R114.64] ;  /* 0x0000001472d13981 */ /* 0x000f62000c1e1500 */
[----:B------:R-:W-:Y:S01]  /*2b70*/  IMAD R131, R120, UR5, RZ ;  /* 0x0000000578837c24 */ /* 0x000fe2000f8e02ff */
[----:B------:R-:W-:Y:S01]  /*2b80*/  LEA.HI.X.SX32 R119, R124, R140, 0x1, P6 ;  /* 0x0000008c7c777211 */ /* 0x000fe200030f0eff */
[----:B------:R-:W-:Y:S01]  /*2b90*/  IMAD R128, R121, UR5, RZ ;  /* 0x0000000579807c24 */ /* 0x000fe2000f8e02ff */
[-C--:B------:R-:W-:Y:S01]  /*2ba0*/  LEA R120, P3, R127, R138.reuse, 0x1 ;  /* 0x0000008a7f787211 */ /* 0x080fe200078608ff */
[----:B------:R-:W-:Y:S01]  /*2bb0*/  IMAD R129, R122, UR5, RZ ;  /* 0x000000057a817c24 */ /* 0x000fe2000f8e02ff */
[----:B------:R-:W-:Y:S01]  /*2bc0*/  LEA R124, P6, R125, R138, 0x1 ;  /* 0x0000008a7d7c7211 */ /* 0x000fe200078c08ff */
[----:B------:R-:W-:Y:S01]  /*2bd0*/  IMAD R5, R32, 0x16, RZ ;  /* 0x0000001620057824 */ /* 0x000fe200078e02ff */
[----:B------:R-:W-:-:S02]  /*2be0*/  LEA.HI.X.SX32 R121, R127, R140, 0x1, P3 ;  /* 0x0000008c7f797211 */ /* 0x000fc400018f0eff */
[----:B------:R-:W-:Y:S01]  /*2bf0*/  LEA.HI.X.SX32 R125, R125, R140, 0x1, P6 ;  /* 0x0000008c7d7d7211 */ /* 0x000fe200030f0eff */
[C---:B------:R-:W-:Y:S01]  /*2c00*/  IMAD.WIDE R6, R5.reuse, 0x2, R34 ;  /* 0x0000000205067825 */ /* 0x040fe200078e0222 */
[----:B------:R-:W-:Y:S02]  /*2c10*/  PRMT R205, RZ, 0x7610, R205 ;  /* 0x00007610ffcd7816 */ /* 0x000fe400000000cd */
[----:B------:R-:W-:Y:S01]  /*2c20*/  PRMT R207, RZ, 0x7610, R207 ;  /* 0x00007610ffcf7816 */ /* 0x000fe200000000cf */
[----:B------:R-:W-:Y:S01]  /*2c30*/  IMAD.WIDE R4, R5, 0x2, R36 ;  /* 0x0000000205047825 */ /* 0x000fe200078e0224 */
[-C--:B------:R-:W-:Y:S02]  /*2c40*/  LEA R122, P3, R128, R138.reuse, 0x1 ;  /* 0x0000008a807a7211 */ /* 0x080fe400078608ff */
[----:B------:R-:W-:Y:S01]  /*2c50*/  LEA R132, P6, R129, R138, 0x1 ;  /* 0x0000008a81847211 */ /* 0x000fe200078c08ff */
[----:B------:R-:W-:Y:S01]  /*2c60*/  VIADD R208, R134, 0x1f ;  /* 0x0000001f86d07836 */ /* 0x000fe20000000000 */
[----:B------:R-:W5:Y:S01]  /*2c70*/  @P0 LDG.E.U16 R205, desc[UR20][R6.64] ;  /* 0x0000001406cd0981 */ /* 0x000f62000c1e1500 */
[----:B------:R-:W-:Y:S01]  /*2c80*/  IMAD R127, R123, UR5, RZ ;  /* 0x000000057b7f7c24 */ /* 0x000fe2000f8e02ff */
[----:B------:R-:W-:-:S02]  /*2c90*/  LEA.HI.X.SX32 R123, R128, R140, 0x1, P3 ;  /* 0x0000008c807b7211 */ /* 0x000fc400018f0eff */
[----:B------:R-:W-:Y:S01]  /*2ca0*/  LEA.HI.X.SX32 R133, R129, R140, 0x1, P6 ;  /* 0x0000008c81857211 */ /* 0x000fe200030f0eff */
[----:B------:R-:W5:Y:S01]  /*2cb0*/  @P0 LDG.E.U16 R207, desc[UR20][R4.64] ;  /* 0x0000001404cf0981 */ /* 0x000f62000c1e1500 */
[-C--:B------:R-:W-:Y:S02]  /*2cc0*/  LEA R128, P6, R135, R138.reuse, 0x1 ;  /* 0x0000008a87807211 */ /* 0x080fe400078c08ff */
[----:B------:R-:W-:Y:S02]  /*2cd0*/  SHF.R.U32.HI R136, RZ, 0x8, R126 ;  /* 0x00000008ff887819 */ /* 0x000fe4000001167e */
[----:B------:R-:W-:Y:S02]  /*2ce0*/  ISETP.GT.AND P0, PT, R208, 0x1f, PT ;  /* 0x0000001fd000780c */ /* 0x000fe40003f04270 */
[----:B------:R-:W-:Y:S02]  /*2cf0*/  LEA R130, P3, R131, R138, 0x1 ;  /* 0x0000008a83827211 */ /* 0x000fe400078608ff */
[----:B------:R-:W-:-:S02]  /*2d00*/  LEA.HI.X.SX32 R129, R135, R140, 0x1, P6 ;  /* 0x0000008c87817211 */ /* 0x000fc400030f0eff */
[----:B------:R-:W-:Y:S02]  /*2d10*/  LOP3.LUT P6, RZ, R136, 0x1, RZ, 0xc0, !PT ;  /* 0x0000000188ff7812 */ /* 0x000fe400078cc0ff */
[----:B------:R-:W-:Y:S01]  /*2d20*/  ISETP.LT.AND P0, PT, R200, R134, P0 ;  /* 0x00000086c800720c */ /* 0x000fe20000701270 */
[C---:B------:R-:W-:Y:S01]  /*2d30*/  IMAD R141, R32.reuse, 0x7, RZ ;  /* 0x00000007208d7824 */ /* 0x040fe200078e02ff */
[----:B------:R-:W-:Y:S01]  /*2d40*/  LEA.HI.X.SX32 R131, R131, R140, 0x1, P3 ;  /* 0x0000008c83837211 */ /* 0x000fe200018f0eff */
[C---:B------:R-:W-:Y:S01]  /*2d50*/  IMAD R139, R32.reuse, 0xf, RZ ;  /* 0x0000000f208b7824 */ /* 0x040fe200078e02ff */
[C---:B------:R-:W-:Y:S01]  /*2d60*/  LEA R126, P3, R127.reuse, R138, 0x1 ;  /* 0x0000008a7f7e7211 */ /* 0x040fe200078608ff */
[C---:B------:R-:W-:Y:S02]  /*2d70*/  IMAD R137, R32.reuse, 0x17, RZ ;  /* 0x0000001720897824 */ /* 0x040fe400078e02ff */
[----:B------:R-:W-:Y:S01]  /*2d80*/  IMAD R135, R32, 0x1f, RZ ;  /* 0x0000001f20877824 */ /* 0x000fe200078e02ff */
[----:B------:R-:W-:Y:S01]  /*2d90*/  LEA.HI.X.SX32 R127, R127, R140, 0x1, P3 ;  /* 0x0000008c7f7f7211 */ /* 0x000fe200018f0eff */
[----:B------:R-:W-:Y:S01]  /*2da0*/  IMAD.WIDE R148, R141, 0x2, R34 ;  /* 0x000000028d947825 */ /* 0x000fe200078e0222 */
[----:B------:R-:W-:-:S02]  /*2db0*/  PRMT R212, RZ, 0x7610, R212 ;  /* 0x00007610ffd47816 */ /* 0x000fc400000000d4 */
[----:B------:R-:W-:Y:S01]  /*2dc0*/  PRMT R214, RZ, 0x7610, R214 ;  /* 0x00007610ffd67816 */ /* 0x000fe200000000d6 */
[----:B------:R-:W-:Y:S01]  /*2dd0*/  IMAD.WIDE R146, R139, 0x2, R34 ;  /* 0x000000028b927825 */ /* 0x000fe200078e0222 */
[----:B------:R-:W-:Y:S02]  /*2de0*/  PRMT R216, RZ, 0x7610, R216 ;  /* 0x00007610ffd87816 */ /* 0x000fe400000000d8 */
[----:B------:R-:W-:Y:S01]  /*2df0*/  PRMT R218, RZ, 0x7610, R218 ;  /* 0x00007610ffda7816 */ /* 0x000fe200000000da */
[----:B------:R-:W-:Y:S01]  /*2e00*/  IMAD.WIDE R144, R137, 0x2, R34 ;  /* 0x0000000289907825 */ /* 0x000fe200078e0222 */
[----:B------:R-:W-:Y:S01]  /*2e10*/  PRMT R220, RZ, 0x7610, R220 ;  /* 0x00007610ffdc7816 */ /* 0x000fe200000000dc */
[----:B------:R-:W5:Y:S01]  /*2e20*/  @!P5 LDG.E.U16 R212, desc[UR20][R148.64] ;  /* 0x0000001494d4d981 */ /* 0x000f62000c1e1500 */
[----:B------:R-:W-:Y:S01]  /*2e30*/  PRMT R222, RZ, 0x7610, R222 ;  /* 0x00007610ffde7816 */ /* 0x000fe200000000de */
[----:B------:R-:W-:Y:S01]  /*2e40*/  IMAD.WIDE R142, R135, 0x2, R34 ;  /* 0x00000002878e7825 */ /* 0x000fe200078e0222 */
[----:B------:R-:W-:Y:S01]  /*2e50*/  PRMT R224, RZ, 0x7610, R224 ;  /* 0x00007610ffe07816 */ /* 0x000fe200000000e0 */
[----:B------:R-:W5:Y:S01]  /*2e60*/  @!P4 LDG.E.U16 R216, desc[UR20][R146.64] ;  /* 0x0000001492d8c981 */ /* 0x000f62000c1e1500 */
[----:B------:R-:W-:Y:S01]  /*2e70*/  PRMT R226, RZ, 0x7610, R226 ;  /* 0x00007610ffe27816 */ /* 0x000fe200000000e2 */
[----:B------:R-:W-:Y:S01]  /*2e80*/  IMAD.WIDE R140, R141, 0x2, R36 ;  /* 0x000000028d8c7825 */ /* 0x000fe200078e0224 */
[----:B------:R-:W-:Y:S01]  /*2e90*/  PRMT R213, RZ, 0x7610, R213 ;  /* 0x00007610ffd57816 */ /* 0x000fe200000000d5 */
[----:B------:R-:W5:Y:S01]  /*2ea0*/  @P6 LDG.E.U16 R220, desc[UR20][R144.64] ;  /* 0x0000001490dc6981 */ /* 0x000f62000c1e1500 */
        /* <DEDUP_REMOVED lines=12> */
[----:B------:R-:W-:-:S03]  /*2f70*/  PRMT R227, RZ, 0x7610, R227 ;  /* 0x00007610ffe37816 */ /* 0x000fc600000000e3 */
[----:B------:R-:W5:Y:S04]  /*2f80*/  @!P1 LDG.E.U16 R224, desc[UR20][R142.64] ;  /* 0x000000148ee09981 */ /* 0x000f68000c1e1500 */
[----:B------:R-:W5:Y:S04]  /*2f90*/  @!P1 LDG.E.U16 R226, desc[UR20][R134.64] ;  /* 0x0000001486e29981 */ /* 0x000f68000c1e1500 */
[----:B------:R-:W5:Y:S04]  /*2fa0*/  @P0 LDG.E.U16 R213, desc[UR20][R118.64] ;  /* 0x0000001476d50981 */ /* 0x000f68000c1e1500 */
[----:B------:R-:W5:Y:S04]  /*2fb0*/  @P0 LDG.E.U16 R217, desc[UR20][R124.64] ;  /* 0x000000147cd90981 */ /* 0x000f68000c1e1500 */
[----:B------:R-:W5:Y:S04]  /*2fc0*/  @P0 LDG.E.U16 R221, desc[UR20][R132.64] ;  /* 0x0000001484dd0981 */ /* 0x000f68000c1e1500 */
[----:B------:R-:W5:Y:S04]  /*2fd0*/  @P0 LDG.E.U16 R225, desc[UR20][R128.64] ;  /* 0x0000001480e10981 */ /* 0x000f68000c1e1500 */
[----:B------:R-:W5:Y:S04]  /*2fe0*/  @P0 LDG.E.U16 R215, desc[UR20][R120.64] ;  /* 0x0000001478d70981 */ /* 0x000f68000c1e1500 */
[----:B------:R-:W5:Y:S04]  /*2ff0*/  @P0 LDG.E.U16 R219, desc[UR20][R122.64] ;  /* 0x000000147adb0981 */ /* 0x000f68000c1e1500 */
[----:B------:R-:W5:Y:S04]  /*3000*/  @P0 LDG.E.U16 R223, desc[UR20][R130.64] ;  /* 0x0000001482df0981 */ /* 0x000f68000c1e1500 */
[----:B------:R-:W5:Y:S01]  /*3010*/  @P0 LDG.E.U16 R227, desc[UR20][R126.64] ;  /* 0x000000147ee30981 */ /* 0x000f62000c1e1500 */
[----:B------:R-:W-:Y:S01]  /*3020*/  IMAD.SHL.U32 R211, R150, 0x2, RZ ;  /* 0x0000000296d37824 */ /* 0x000fe200078e00ff */
[----:B------:R-:W-:-:S04]  /*3030*/  @!UP1 UIADD3 UR4, UPT, UPT, -UR4, 0x100000, URZ ;  /* 0x0010000004049890 */ /* 0x000fc8000fffe1ff */
[----:B------:R-:W-:Y:S02]  /*3040*/  @!UP1 USHF.L.U32 UR5, UR4, 0xb, URZ ;  /* 0x0000000b04059899 */ /* 0x000fe400080006ff */
[----:B------:R-:W-:Y:S01]  /*3050*/  @!UP1 USHF.L.U32 UR4, UR4, 0x1, URZ ;  /* 0x0000000104049899 */ /* 0x000fe200080006ff */
[----:B------:R-:W-:Y:S02]  /*3060*/  SHF.R.S32.HI R228, RZ, 0x6, R150 ;  /* 0x00000006ffe47819 */ /* 0x000fe40000011496 */
[----:B------:R-:W-:Y:S02]  /*3070*/  LOP3.LUT R150, R150, 0x40, RZ, 0xc0, !PT ;  /* 0x0000004096967812 */ /* 0x000fe400078ec0ff */
[----:B------:R-:W-:Y:S01]  /*3080*/  LOP3.LUT R211, R211, 0x7e, RZ, 0xc0, !PT ;  /* 0x0000007ed3d37812 */ /* 0x000fe200078ec0ff */
[----:B------:R-:W-:Y:S01]  /*3090*/  VOTEU.ALL UP1, P2 ;  /* 0x0000000000ff7886 */ /* 0x000fe20001020000 */
[----:B------:R-:W-:-:S03]  /*30a0*/  SGXT R228, R228, 0x1 ;  /* 0x00000001e4e4781a */ /* 0x000fc60000000200 */
[----:B------:R-:W-:Y:S01]  /*30b0*/  IMAD R150, R150, 0x40, R211 ;  /* 0x0000004096967824 */ /* 0x000fe200078e02d3 */
[----:B------:R-:W-:Y:S01]  /*30c0*/  LOP3.LUT P0, RZ, R210, UR11, RZ, 0xfc, !PT ;  /* 0x0000000bd2ff7c12 */ /* 0x000fe2000f80fcff */
[----:B------:R0:W1:Y:S01]  /*30d0*/  @!UP1 SYNCS.EXCH.64 URZ, [UR8+0x9008], UR4 ;  /* 0x0090080408ff95b2 */ /* 0x0000620008000100 */
[----:B------:R-:W-:Y:S02]  /*30e0*/  LOP3.LUT R210, R211, 0x90, R228, 0x78, !PT ;  /* 0x00000090d3d27812 */ /* 0x000fe400078e78e4 */
[----:B--2---:R2:W-:Y:S01]  /*30f0*/  STS.U16 [R150+UR8+0x400], R154 ;  /* 0x0004009a96007988 */ /* 0x0045e20008000408 */
[----:B------:R-:W-:-:S03]  /*3100*/  LOP3.LUT R211, R150, 0x10, RZ, 0x3c, !PT ;  /* 0x0000001096d37812 */ /* 0x000fc600078e3cff */
[----:B------:R0:W-:Y:S04]  /*3110*/  STS.U16 [R150+UR8+0x2800], R152 ;  /* 0x0028009896007988 */ /* 0x0001e80008000408 */
[----:B---3--:R3:W-:Y:S01]  /*3120*/  STS.U16 [R150+UR8+0x2400], R153 ;  /* 0x0024009996007988 */ /* 0x0087e20008000408 */
[----:B--2---:R-:W-:-:S03]  /*3130*/  LOP3.LUT R154, R150, 0x20, RZ, 0x3c, !PT ;  /* 0x00000020969a7812 */ /* 0x004fc600078e3cff */
[----:B------:R2:W-:Y:S01]  /*3140*/  STS.U16 [R150+UR8+0x2c00], R155 ;  /* 0x002c009b96007988 */ /* 0x0005e20008000408 */
[----:B0-----:R-:W-:-:S03]  /*3150*/  LOP3.LUT R152, R150, 0x30, RZ, 0x3c, !PT ;  /* 0x0000003096987812 */ /* 0x001fc600078e3cff */
[----:B----4-:R-:W-:Y:S01]  /*3160*/  STS.U16 [R150+UR8], R158 ;  /* 0x0000009e96007988 */ /* 0x010fe20008000408 */
[----:B---3--:R-:W-:-:S03]  /*3170*/  LOP3.LUT R153, R150, 0x40, RZ, 0x3c, !PT ;  /* 0x0000004096997812 */ /* 0x008fc600078e3cff */
[----:B-----5:R0:W-:Y:S01]  /*3180*/  STS.U16 [R150+UR8+0x2000], R157 ;  /* 0x0020009d96007988 */ /* 0x0201e20008000408 */
[----:B--2---:R-:W-:-:S03]  /*3190*/  LOP3.LUT R155, R150, 0x50, RZ, 0x3c, !PT ;  /* 0x00000050969b7812 */ /* 0x004fc600078e3cff */
[----:B------:R-:W-:Y:S04]  /*31a0*/  STS.U16 [R150+UR8+0x800], R159 ;  /* 0x0008009f96007988 */ /* 0x000fe80008000408 */
[----:B------:R2:W-:Y:S01]  /*31b0*/  STS.U16 [R150+UR8+0xc00], R156 ;  /* 0x000c009c96007988 */ /* 0x0005e20008000408 */
[----:B0-----:R-:W-:-:S03]  /*31c0*/  LOP3.LUT R157, R150, 0x70, RZ, 0x3c, !PT ;  /* 0x00000070969d7812 */ /* 0x001fc600078e3cff */
[----:B------:R0:W-:Y:S01]  /*31d0*/  STS.U16 [R211+UR8+0x480], R161 ;  /* 0x000480a1d3007988 */ /* 0x0001e20008000408 */
[----:B------:R-:W-:-:S03]  /*31e0*/  LOP3.LUT R158, R210, 0x20, RZ, 0x3c, !PT ;  /* 0x00000020d29e7812 */ /* 0x000fc600078e3cff */
[----:B------:R0:W-:Y:S01]  /*31f0*/  STS.U16 [R211+UR8+0x2480], R160 ;  /* 0x002480a0d3007988 */ /* 0x0001e20008000408 */
[----:B--2---:R-:W-:-:S03]  /*3200*/  LOP3.LUT R156, R150, 0x60, RZ, 0x3c, !PT ;  /* 0x00000060969c7812 */ /* 0x004fc600078e3cff */
[----:B------:R0:W-:Y:S04]  /*3210*/  STS.U16 [R211+UR8+0x880], R163 ;  /* 0x000880a3d3007988 */ /* 0x0001e80008000408 */
        /* <DEDUP_REMOVED lines=60> */
[----:B------:R0:W-:Y:S01]  /*35e0*/  STS.U16 [R158+UR8+0x8700], R227 ;  /* 0x008700e39e007988 */ /* 0x0001e20008000408 */
[----:B-1----:R1:W-:Y:S06]  /*35f0*/  MEMBAR.ALL.CTA ;  /* 0x0000000000007992 */ /* 0x0023ec0000008000 */
[----:B-1----:R-:W1:Y:S01]  /*3600*/  FENCE.VIEW.ASYNC.S ;  /* 0x00000000000073c6 */ /* 0x002e620000000000 */
[----:B------:R-:W-:Y:S01]  /*3610*/  SHF.R.S32.HI R159, RZ, 0x1f, R208 ;  /* 0x0000001fff9f7819 */ /* 0x000fe200000114d0 */
[----:B------:R-:W-:-:S03]  /*3620*/  UIADD3 UR4, UPT, UPT, UR8, 0x4000, URZ ;  /* 0x0000400008047890 */ /* 0x000fc6000fffe0ff */
[----:B------:R-:W-:Y:S01]  /*3630*/  LEA.HI R159, R159, R208, RZ, 0x5 ;  /* 0x000000d09f9f7211 */ /* 0x000fe200078f28ff */
[----:B------:R-:W-:Y:S01]  /*3640*/  USHF.R.U32.HI UR4, URZ, 0x4, UR4 ;  /* 0x00000004ff047899 */ /* 0x000fe20008011604 */
[----:B-1----:R-:W-:Y:S01]  /*3650*/  BAR.SYNC.DEFER_BLOCKING 0x0 ;  /* 0x0000000000007b1d */ /* 0x002fe20000010000 */
[----:B------:R-:W-:Y:S02]  /*3660*/  ISETP.LT.OR P1, PT, R208, 0x20, P0 ;  /* 0x00000020d000780c */ /* 0x000fe40000721670 */
[----:B------:R-:W-:Y:S01]  /*3670*/  SHF.R.S32.HI R159, RZ, 0x5, R159 ;  /* 0x00000005ff9f7819 */ /* 0x000fe2000001149f */
[----:B------:R-:W-:-:S03]  /*3680*/  USGXT.U32 UR11, UR4, 0xe ;  /* 0x0000000e040b789a */ /* 0x000fc60008000000 */
[----:B------:R-:W-:Y:S01]  /*3690*/  VIMNMX R159, PT, PT, R159, 0x1, !PT ;  /* 0x000000019f9f7848 */ /* 0x000fe20007fe0100 */
[----:B------:R-:W-:Y:S01]  /*36a0*/  UIADD3 UR16, UP1, UPT, UR11, 0x1000080, URZ ;  /* 0x010000800b107890 */ /* 0x000fe2000ff3e0ff */
[----:B------:R-:W-:-:S03]  /*36b0*/  UMOV UR4, URZ ;  /* 0x000000ff00047c82 */ /* 0x000fc60008000000 */
[----:B------:R-:W-:Y:S01]  /*36c0*/  VIADD R159, R159, 0xffffffff ;  /* 0xffffffff9f9f7836 */ /* 0x000fe20000000000 */
[----:B------:R-:W-:Y:S01]  /*36d0*/  UIADD3.X UR17, UPT, UPT, UR4, 0x40004040, URZ, UP1, !UPT ;  /* 0x4000404004117890 */ /* 0x000fe20008ffe4ff */
[----:B------:R-:W-:-:S00]  /*36e0*/  MEMBAR.ALL.CTA ;  /* 0x0000000000007992 */ /* 0x000fc00000008000 */
[----:B------:R-:W-:Y:S06]  /*36f0*/  MEMBAR.ALL.GPU ;  /* 0x0000000000007992 */ /* 0x000fec000000a000 */
[----:B------:R-:W-:-:S00]  /*3700*/  ERRBAR ;  /* 0x00000000000079ab */ /* 0x000fc00000000000 */
[----:B------:R-:W-:Y:S08]  /*3710*/  CGAERRBAR ;  /* 0x00000000000075ab */ /* 0x000ff00000000000 */
[----:B------:R-:W-:Y:S01]  /*3720*/  UCGABAR_ARV ;  /* 0x00000000000079c7 */ /* 0x000fe20008000000 */
[----:B------:R-:W-:-:S05]  /*3730*/  ISETP.NE.U32.AND P3, PT, R159, RZ, PT ;  /* 0x000000ff9f00720c */ /* 0x000fca0003f65070 */
[----:B------:R-:W-:Y:S01]  /*3740*/  UCGABAR_WAIT ;  /* 0x0000000000007dc7 */ /* 0x000fe20008000000 */
[----:B------:R-:W-:Y:S01]  /*3750*/  CCTL.IVALL ;  /* 0x00000000ff00798f */ /* 0x000fe20002000000 */
[----:B0-----:R-:W-:Y:S06]  /*3760*/  @P1 BRA `(.L_x_12) ;  /* 0x0000000000841947 */ /* 0x001fec0003800000 */
[----:B------:R-:W-:Y:S02]  /*3770*/  USHF.R.U32.HI UR12, URZ, 0x4, UR8 ;  /* 0x00000004ff0c7899 */ /* 0x000fe40008011608 */
[----:B------:R-:W-:Y:S02]  /*3780*/  UIADD3 UR4, UPT, UPT, UR8, 0x8000, URZ ;  /* 0x0000800008047890 */ /* 0x000fe4000fffe0ff */
[----:B------:R-:W-:Y:S02]  /*3790*/  USGXT.U32 UR12, UR12, 0xe ;  /* 0x0000000e0c0c789a */ /* 0x000fe40008000000 */
[----:B------:R-:W-:Y:S02]  /*37a0*/  USHF.R.U32.HI UR4, URZ, 0x4, UR4 ;  /* 0x00000004ff047899 */ /* 0x000fe40008011604 */
[----:B------:R-:W-:Y:S01]  /*37b0*/  UIADD3 UR24, UP1, UPT, UR12, 0x1000080, URZ ;  /* 0x010000800c187890 */ /* 0x000fe2000ff3e0ff */
[----:B------:R-:W-:Y:S01]  /*37c0*/  UMOV UR5, URZ ;  /* 0x000000ff00057c82 */ /* 0x000fe20008000000 */
[----:B------:R-:W-:-:S02]  /*37d0*/  USGXT.U32 UR4, UR4, 0xe ;  /* 0x0000000e0404789a */ /* 0x000fc40008000000 */
[----:B------:R-:W-:Y:S01]  /*37e0*/  UIADD3.X UR25, UPT, UPT, UR5, 0x40004040, URZ, UP1, !UPT ;  /* 0x4000404005197890 */ /* 0x000fe20008ffe4ff */
[----:B------:R-:W-:Y:S01]  /*37f0*/  UMOV UR6, 0xfffffffe ;  /* 0xfffffffe00067882 */ /* 0x000fe20000000000 */
[----:B------:R-:W-:Y:S01]  /*3800*/  UMOV UR7, 0x7fffbfdf ;  /* 0x7fffbfdf00077882 */ /* 0x000fe20000000000 */
[----:B------:R-:W-:Y:S02]  /*3810*/  ULOP3.LUT UR12, UR12, 0x1000000, URZ, 0xfc, !UPT ;  /* 0x010000000c0c7892 */ /* 0x000fe4000f8efcff */
[----:B------:R-:W-:Y:S02]  /*3820*/  UIADD3.64 UR6, UPT, UPT, UR4, -UR6, URZ ;  /* 0x8000000604067297 */ /* 0x000fe4000fffe0ff */
[----:B------:R-:W-:Y:S02]  /*3830*/  UIADD3 UR18, UPT, UPT, UR19, 0x40, URZ ;  /* 0x0000004013127890 */ /* 0x000fe4000fffe0ff */
[----:B------:R-:W-:Y:S02]  /*3840*/  UIADD3.64 UR14, UPT, UPT, UR24, 0x180, URZ ;  /* 0x00000180180e7897 */ /* 0x000fe4000fffe0ff */
[----:B------:R-:W-:-:S02]  /*3850*/  UIADD3 UR32, UPT, UPT, UR19, 0x40, URZ ;  /* 0x0000004013207890 */ /* 0x000fc4000fffe0ff */
[----:B------:R-:W-:Y:S01]  /*3860*/  UIADD3.64 UR22, UPT, UPT, UR24, 0x200, URZ ;  /* 0x0000020018167897 */ /* 0x000fe2000fffe0ff */
[----:B------:R-:W-:Y:S01]  /*3870*/  UMOV UR26, 0x0 ;  /* 0x00000000001a7882 */ /* 0x000fe20000000000 */
[----:B------:R-:W-:Y:S01]  /*3880*/  UMOV UR27, 0x10108010 ;  /* 0x10108010001b7882 */ /* 0x000fe20000000000 */
[----:B------:R-:W-:Y:S01]  /*3890*/  UMOV UR5, 0x80004020 ;  /* 0x8000402000057882 */ /* 0x000fe20000000000 */
[----:B------:R-:W-:Y:S01]  /*38a0*/  UMOV UR13, 0x40004040 ;  /* 0x40004040000d7882 */ /* 0x000fe20000000000 */
[----:B------:R-:W-:Y:S01]  /*38b0*/  UMOV UR28, 0x0 ;  /* 0x00000000001c7882 */ /* 0x000fe20000000000 */
[----:B------:R-:W-:Y:S01]  /*38c0*/  UMOV UR29, 0x10108010 ;  /* 0x10108010001d7882 */ /* 0x000fe20000000000 */
[----:B------:R-:W-:Y:S01]  /*38d0*/  UMOV UR30, 0x0 ;  /* 0x00000000001e7882 */ /* 0x000fe20000000000 */
[----:B------:R-:W-:Y:S01]  /*38e0*/  UMOV UR31, 0x10108010 ;  /* 0x10108010001f7882 */ /* 0x000fe20000000000 */
[----:B------:R0:W-:Y:S01]  /*38f0*/  UTCHMMA.2CTA gdesc[UR12], gdesc[UR4], tmem[UR19], tmem[UR26], idesc[UR27], !UPT ;  /* 0x00ff1a040c0075ea */ /* 0x0001e2000fa00013 */
[----:B------:R-:W-:Y:S01]  /*3900*/  UMOV UR34, 0x0 ;  /* 0x0000000000227882 */ /* 0x000fe20000000000 */
[----:B------:R-:W-:Y:S01]  /*3910*/  UMOV UR35, 0x10108010 ;  /* 0x1010801000237882 */ /* 0x000fe20000000000 */
[----:B------:R0:W-:Y:S01]  /*3920*/  UTCHMMA.2CTA gdesc[UR24], gdesc[UR6], tmem[UR19], tmem[UR28], idesc[UR29], UPT ;  /* 0x00ff1c06180075ea */ /* 0x0001e2000ba00013 */
[----:B------:R-:W-:Y:S01]  /*3930*/  UMOV UR33, 0x3 ;  /* 0x0000000300217882 */ /* 0x000fe20000000000 */
[----:B------:R0:W-:Y:S01]  /*3940*/  UTCHMMA.2CTA gdesc[UR14], gdesc[UR4], tmem[UR18], tmem[UR30], idesc[UR31], !UPT ;  /* 0x00ff1e040e0075ea */ /* 0x0001e2000fa00012 */
[----:B------:R0:W-:Y:S01]  /*3950*/  UTCHMMA.2CTA gdesc[UR22], gdesc[UR6], tmem[UR32], tmem[UR34], idesc[UR35], UPT ;  /* 0x00ff2206160075ea */ /* 0x0001e2000ba00020 */
[----:B------:R0:W-:Y:S01]  /*3960*/  UTCBAR.2CTA.MULTICAST [UR10], URZ, UR33 ;  /* 0x000000ff0a0073e9 */ /* 0x0001e20008200821 */
[----:B------:R-:W-:Y:S01]  /*3970*/  NOP ;  /* 0x0000000000007918 */ /* 0x000fe20000000000 */
.L_x_12:
[----:B0-----:R-:W-:Y:S01]  /*3980*/  UMOV UR4, URZ ;  /* 0x000000ff00047c82 */ /* 0x001fe20008000000 */
[----:B------:R-:W-:Y:S02]  /*3990*/  IMAD.SHL.U32 R241, R32, 0x20, RZ ;  /* 0x0000002020f17824 */ /* 0x000fe400078e00ff */
[----:B------:R-:W-:Y:S01]  /*39a0*/  IMAD.SHL.U32 R243, R33, 0x20, RZ ;  /* 0x0000002021f37824 */ /* 0x000fe200078e00ff */
[----:B------:R-:W-:Y:S06]  /*39b0*/  @!P3 BRA `(.L_x_13) ;  /* 0x0000001400f8b947 */ /* 0x000fec0003800000 */
[----:B------:R-:W-:Y:S01]  /*39c0*/  UIADD3 UR5, UPT, UPT, UR8, 0x8800, URZ ;  /* 0x0000880008057890 */ /* 0x000fe2000fffe0ff */
[----:B------:R-:W-:Y:S01]  /*39d0*/  UMOV UR12, 0xfffffffe ;  /* 0xfffffffe000c7882 */ /* 0x000fe20000000000 */
[----:B------:R-:W-:Y:S02]  /*39e0*/  UMOV UR13, 0x7fffbfdf ;  /* 0x7fffbfdf000d7882 */ /* 0x000fe40000000000 */
[----:B------:R-:W-:Y:S01]  /*39f0*/  USHF.R.U32.HI UR5, URZ, 0x4, UR5 ;  /* 0x00000004ff057899 */ /* 0x000fe20008011605 */
[----:B------:R-:W-:Y:S01]  /*3a00*/  UMOV UR7, URZ ;  /* 0x000000ff00077c82 */ /* 0x000fe20008000000 */
[----:B------:R-:W-:Y:S02]  /*3a10*/  ULOP3.LUT UR18, UR11, 0x1000000, URZ, 0xfc, !UPT ;  /* 0x010000000b127892 */ /* 0x000fe4000f8efcff */
[----:B------:R-:W-:Y:S02]  /*3a20*/  USGXT.U32 UR6, UR5, 0xe ;  /* 0x0000000e0506789a */ /* 0x000fe40008000000 */
[----:B------:R-:W-:-:S02]  /*3a30*/  UIADD3.64 UR22, UPT, UPT, UR16, 0x180, URZ ;  /* 0x0000018010167897 */ /* 0x000fc4000fffe0ff */
[----:B------:R-:W-:Y:S02]  /*3a40*/  UIADD3.64 UR12, UPT, UPT, UR6, -UR12, URZ ;  /* 0x8000000c060c7297 */ /* 0x000fe4000fffe0ff */
[----:B------:R-:W-:Y:S01]  /*3a50*/  UIADD3.64 UR24, UPT, UPT, UR16, 0x200, URZ ;  /* 0x0000020010187897 */ /* 0x000fe2000fffe0ff */
[----:B------:R-:W-:Y:S01]  /*3a60*/  UMOV UR11, 0x1 ;  /* 0x00000001000b7882 */ /* 0x000fe20000000000 */
[----:B------:R-:W-:Y:S01]  /*3a70*/  UMOV UR5, URZ ;  /* 0x000000ff00057c82 */ /* 0x000fe20008000000 */
[----:B------:R-:W-:-:S09]  /*3a80*/  UMOV UR7, 0x80004020 ;  /* 0x8000402000077882 */ /* 0x000fd20000000000 */
.L_x_16:
[----:B------:R-:W-:Y:S01]  /*3a90*/  USHF.L.U32 UR4, UR4, 0x1f, URZ ;  /* 0x0000001f04047899 */ /* 0x000fe200080006ff */
[----:B------:R-:W-:-:S04]  /*3aa0*/  IMAD.WIDE R128, R243, 0x2, R128 ;  /* 0x00000002f3807825 */ /* 0x000fc800078e0280 */
[----:B------:R-:W-:-:S04]  /*3ab0*/  IMAD.WIDE R130, R243, 0x2, R130 ;  /* 0x00000002f3827825 */ /* 0x000fc800078e0282 */
[----:B------:R-:W-:-:S04]  /*3ac0*/  IMAD.U32 R32, RZ, RZ, UR4 ;  /* 0x00000004ff207e24 */ /* 0x000fc8000f8e00ff */
[----:B------:R-:W0:Y:S02]  /*3ad0*/  SYNCS.PHASECHK.TRANS64.TRYWAIT P1, [UR10], R32 ;  /* 0x00000020ff0075a7 */ /* 0x000e24000802110a */
[----:B0-----:R-:W-:Y:S05]  /*3ae0*/  @!P1 BRA `(.L_x_14) ;  /* 0x0000004400e49947 */ /* 0x001fea0003800000 */
.L_x_24:
[----:B------:R-:W-:Y:S01]  /*3af0*/  ISETP.GT.AND P4, PT, R151, RZ, PT ;  /* 0x000000ff9700720c */ /* 0x000fe20003f84270 */
[----:B------:R-:W-:Y:S01]  /*3b00*/  IMAD.WIDE R68, R241, 0x2, R68 ;  /* 0x00000002f1447825 */ /* 0x000fe200078e0244 */
[----:B------:R-:W-:Y:S02]  /*3b10*/  ISETP.GT.AND P6, PT, R151, 0x2, PT ;  /* 0x000000029700780c */ /* 0x000fe40003fc4270 */
[----:B------:R-:W-:Y:S01]  /*3b20*/  PRMT R33, RZ, 0x7610, R33 ;  /* 0x00007610ff217816 */ /* 0x000fe20000000021 */
[C---:B------:R-:W-:Y:S01]  /*3b30*/  IMAD.WIDE R66, R241.reuse, 0x2, R66 ;  /* 0x00000002f1427825 */ /* 0x040fe200078e0242 */
[----:B------:R-:W-:Y:S02]  /*3b40*/  PRMT R161, RZ, 0x7610, R161 ;  /* 0x00007610ffa17816 */ /* 0x000fe400000000a1 */
[----:B------:R-:W-:Y:S01]  /*3b50*/  PRMT R163, RZ, 0x7610, R163 ;  /* 0x00007610ffa37816 */ /* 0x000fe200000000a3 */
[----:B------:R-:W-:Y:S01]  /*3b60*/  IMAD.WIDE R36, R241, 0x2, R36 ;  /* 0x00000002f1247825 */ /* 0x000fe200078e0224 */
[----:B------:R-:W-:-:S02]  /*3b70*/  PRMT R165, RZ, 0x7610, R165 ;  /* 0x00007610ffa57816 */ /* 0x000fc400000000a5 */
[----:B------:R-:W-:Y:S01]  /*3b80*/  ISETP.GT.AND P5, PT, R151, 0x1, PT ;  /* 0x000000019700780c */ /* 0x000fe20003fa4270 */
[----:B------:R-:W-:Y:S01]  /*3b90*/  IMAD.WIDE R34, R241, 0x2, R34 ;  /* 0x00000002f1227825 */ /* 0x000fe200078e0222 */
[----:B------:R-:W2:Y:S01]  /*3ba0*/  @P4 LDG.E.U16 R161, desc[UR20][R36.64] ;  /* 0x0000001424a14981 */ /* 0x000ea2000c1e1500 */
[C---:B------:R-:W-:Y:S02]  /*3bb0*/  ISETP.GT.AND P1, PT, R151.reuse, 0x3, PT ;  /* 0x000000039700780c */ /* 0x040fe40003f24270 */
[C---:B------:R-:W-:Y:S01]  /*3bc0*/  ISETP.GT.AND P3, PT, R151.reuse, 0x4, PT ;  /* 0x000000049700780c */ /* 0x040fe20003f64270 */
[----:B------:R-:W3:Y:S01]  /*3bd0*/  @P4 LDG.E.U16 R33, desc[UR20][R34.64] ;  /* 0x0000001422214981 */ /* 0x000ee2000c1e1500 */
[----:B------:R-:W-:Y:S01]  /*3be0*/  ISETP.GT.AND P4, PT, R151, 0x5, PT ;  /* 0x000000059700780c */ /* 0x000fe20003f84270 */
[C---:B------:R-:W-:Y:S01]  /*3bf0*/  IMAD.WIDE R140, R241.reuse, 0x2, R140 ;  /* 0x00000002f18c7825 */ /* 0x040fe200078e028c */
[----:B------:R-:W-:Y:S01]  /*3c00*/  PRMT R32, RZ, 0x7610, R32 ;  /* 0x00007610ff207816 */ /* 0x000fe20000000020 */
[----:B------:R-:W4:Y:S01]  /*3c10*/  @P6 LDG.E.U16 R163, desc[UR20][R66.64] ;  /* 0x0000001442a36981 */ /* 0x000f22000c1e1500 */
[----:B------:R-:W-:Y:S01]  /*3c20*/  PRMT R160, RZ, 0x7610, R160 ;  /* 0x00007610ffa07816 */ /* 0x000fe200000000a0 */
[----:B------:R-:W-:-:S02]  /*3c30*/  IMAD.WIDE R148, R241, 0x2, R148 ;  /* 0x00000002f1947825 */ /* 0x000fc400078e0294 */
[----:B------:R-:W5:Y:S01]  /*3c40*/  @P6 LDG.E.U16 R165, desc[UR20][R68.64] ;  /* 0x0000001444a56981 */ /* 0x000f62000c1e1500 */
[----:B------:R-:W-:Y:S01]  /*3c50*/  ISETP.GT.AND P6, PT, R151, 0x7, PT ;  /* 0x000000079700780c */ /* 0x000fe20003fc4270 */
[C---:B------:R-:W-:Y:S01]  /*3c60*/  IMAD.WIDE R28, R241.reuse, 0x2, R28 ;  /* 0x00000002f11c7825 */ /* 0x040fe200078e021c */
[----:B------:R-:W-:Y:S02]  /*3c70*/  PRMT R167, RZ, 0x7610, R167 ;  /* 0x00007610ffa77816 */ /* 0x000fe400000000a7 */
[----:B------:R-:W-:Y:S01]  /*3c80*/  PRMT R169, RZ, 0x7610, R169 ;  /* 0x00007610ffa97816 */ /* 0x000fe200000000a9 */
[C---:B------:R-:W-:Y:S01]  /*3c90*/  IMAD.WIDE R30, R241.reuse, 0x2, R30 ;  /* 0x00000002f11e7825 */ /* 0x040fe200078e021e */
[----:B------:R-:W-:Y:S02]  /*3ca0*/  PRMT R162, RZ, 0x7610, R162 ;  /* 0x00007610ffa27816 */ /* 0x000fe400000000a2 */
[----:B------:R-:W-:Y:S01]  /*3cb0*/  PRMT R164, RZ, 0x7610, R164 ;  /* 0x00007610ffa47816 */ /* 0x000fe200000000a4 */
[----:B------:R-:W-:Y:S01]  /*3cc0*/  IMAD.WIDE R100, R241, 0x2, R100 ;  /* 0x00000002f1647825 */ /* 0x000fe200078e0264 */
[----:B------:R-:W-:-:S02]  /*3cd0*/  PRMT R166, RZ, 0x7610, R166 ;  /* 0x00007610ffa67816 */ /* 0x000fc400000000a6 */
[----:B------:R-:W-:Y:S01]  /*3ce0*/  PRMT R168, RZ, 0x7610, R168 ;  /* 0x00007610ffa87816 */ /* 0x000fe200000000a8 */
[C---:B------:R-:W-:Y:S01]  /*3cf0*/  IMAD.WIDE R98, R241.reuse, 0x2, R98 ;  /* 0x00000002f1627825 */ /* 0x040fe200078e0262 */
[----:B------:R-:W-:Y:S01]  /*3d00*/  PRMT R170, RZ, 0x7610, R170 ;  /* 0x00007610ffaa7816 */ /* 0x000fe200000000aa */
[----:B------:R-:W2:Y:S01]  /*3d10*/  @P3 LDG.E.U16 R164, desc[UR20][R100.64] ;  /* 0x0000001464a43981 */ /* 0x000ea2000c1e1500 */
[----:B------:R-:W-:Y:S01]  /*3d20*/  PRMT R172, RZ, 0x7610, R172 ;  /* 0x00007610ffac7816 */ /* 0x000fe200000000ac */
[C---:B------:R-:W-:Y:S02]  /*3d30*/  IMAD.WIDE R84, R241.reuse, 0x2, R84 ;  /* 0x00000002f1547825 */ /* 0x040fe400078e0254 */
[----:B------:R-:W2:Y:S02]  /*3d40*/  @P3 LDG.E.U16 R162, desc[UR20][R98.64] ;  /* 0x0000001462a23981 */ /* 0x000ea4000c1e1500 */
[----:B------:R-:W-:-:S04]  /*3d50*/  IMAD.WIDE R82, R241, 0x2, R82 ;  /* 0x00000002f1527825 */ /* 0x000fc800078e0252 */
[C---:B------:R-:W-:Y:S01]  /*3d60*/  IMAD.WIDE R64, R241.reuse, 0x2, R64 ;  /* 0x00000002f1407825 */ /* 0x040fe200078e0240 */
[----:B------:R-:W2:Y:S03]  /*3d70*/  @P1 LDG.E.U16 R167, desc[UR20][R82.64] ;  /* 0x0000001452a71981 */ /* 0x000ea6000c1e1500 */
[----:B------:R-:W-:Y:S01]  /*3d80*/  IMAD.WIDE R62, R241, 0x2, R62 ;  /* 0x00000002f13e7825 */ /* 0x000fe200078e023e */
[----:B------:R-:W2:Y:S01]  /*3d90*/  @P5 LDG.E.U16 R160, desc[UR20][R64.64] ;  /* 0x0000001440a05981 */ /* 0x000ea2000c1e1500 */
[----:B------:R-:W-:Y:S02]  /*3da0*/  ISETP.GT.AND P3, PT, R151, 0x9, PT ;  /* 0x000000099700780c */ /* 0x000fe40003f64270 */
[----:B------:R-:W-:Y:S01]  /*3db0*/  IMAD.WIDE R104, R241, 0x2, R104 ;  /* 0x00000002f1687825 */ /* 0x000fe200078e0268 */
[----:B------:R-:W2:Y:S01]  /*3dc0*/  @P5 LDG.E.U16 R32, desc[UR20][R62.64] ;  /* 0x000000143e205981 */ /* 0x000ea2000c1e1500 */
[----:B------:R-:W-:-:S02]  /*3dd0*/  ISETP.GT.AND P5, PT, R151, 0x6, PT ;  /* 0x000000069700780c */ /* 0x000fc40003fa4270 */
[----:B------:R-:W-:Y:S01]  /*3de0*/  IMAD.WIDE R102, R241, 0x2, R102 ;  /* 0x00000002f1667825 */ /* 0x000fe200078e0266 */
[----:B------:R-:W2:Y:S01]  /*3df0*/  @P1 LDG.E.U16 R169, desc[UR20][R84.64] ;  /* 0x0000001454a91981 */ /* 0x000ea2000c1e1500 */
[----:B------:R-:W-:Y:S02]  /*3e00*/  ISETP.GT.AND P1, PT, R151, 0x8, PT ;  /* 0x000000089700780c */ /* 0x000fe40003f24270 */
[C---:B------:R-:W-:Y:S01]  /*3e10*/  IMAD.WIDE R72, R241.reuse, 0x2, R72 ;  /* 0x00000002f1487825 */ /* 0x040fe200078e0248 */
[----:B------:R-:W2:Y:S03]  /*3e20*/  @P4 LDG.E.U16 R166, desc[UR20][R30.64] ;  /* 0x000000141ea64981 */ /* 0x000ea6000c1e1500 */
[----:B------:R-:W-:Y:S01]  /*3e30*/  IMAD.WIDE R70, R241, 0x2, R70 ;  /* 0x00000002f1467825 */ /* 0x000fe200078e0246 */
[----:B------:R-:W4:Y:S01]  /*3e40*/  @P4 LDG.E.U16 R168, desc[UR20][R28.64] ;  /* 0x000000141ca84981 */ /* 0x000f22000c1e1500 */
[----:B------:R-:W-:-:S02]  /*3e50*/  ISETP.GT.AND P4, PT, R151, 0xa, PT ;  /* 0x0000000a9700780c */ /* 0x000fc40003f84270 */
[C---:B------:R-:W-:Y:S01]  /*3e60*/  IMAD.WIDE R52, R241.reuse, 0x2, R52 ;  /* 0x00000002f1347825 */ /* 0x040fe200078e0234 */
[----:B------:R-:W4:Y:S03]  /*3e70*/  @P6 LDG.E.U16 R170, desc[UR20][R148.64] ;  /* 0x0000001494aa6981 */ /* 0x000f26000c1e1500 */
[----:B------:R-:W-:Y:S01]  /*3e80*/  IMAD.WIDE R50, R241, 0x2, R50 ;  /* 0x00000002f1327825 */ /* 0x000fe200078e0232 */
[----:B------:R-:W4:Y:S01]  /*3e90*/  @P6 LDG.E.U16 R172, desc[UR20][R140.64] ;  /* 0x000000148cac6981 */ /* 0x000f22000c1e1500 */
[----:B------:R-:W-:Y:S02]  /*3ea0*/  ISETP.GT.AND P6, PT, R151, 0xc, PT ;  /* 0x0000000c9700780c */ /* 0x000fe40003fc4270 */
[----:B------:R-:W-:Y:S01]  /*3eb0*/  PRMT R171, RZ, 0x7610, R171 ;  /* 0x00007610ffab7816 */ /* 0x000fe200000000ab */
[----:B------:R-:W-:Y:S01]  /*3ec0*/  IMAD.WIDE R40, R241, 0x2, R40 ;  /* 0x00000002f1287825 */ /* 0x000fe200078e0228 */
[----:B------:R-:W-:-:S02]  /*3ed0*/  PRMT R173, RZ, 0x7610, R173 ;  /* 0x00007610ffad7816 */ /* 0x000fc400000000ad */
[----:B------:R-:W-:Y:S01]  /*3ee0*/  PRMT R175, RZ, 0x7610, R175 ;  /* 0x00007610ffaf7816 */ /* 0x000fe200000000af */
[C---:B------:R-:W-:Y:S01]  /*3ef0*/  IMAD.WIDE R38, R241.reuse, 0x2, R38 ;  /* 0x00000002f1267825 */ /* 0x040fe200078e0226 */
[----:B------:R-:W-:Y:S02]  /*3f00*/  PRMT R177, RZ, 0x7610, R177 ;  /* 0x00007610ffb17816 */ /* 0x000fe400000000b1 */
[----:B------:R-:W-:Y:S01]  /*3f10*/  PRMT R174, RZ, 0x7610, R174 ;  /* 0x00007610ffae7816 */ /* 0x000fe200000000ae */
[C---:B------:R-:W-:Y:S01]  /*3f20*/  IMAD.WIDE R12, R241.reuse, 0x2, R12 ;  /* 0x00000002f10c7825 */ /* 0x040fe200078e020c */
[----:B------:R-:W-:Y:S01]  /*3f30*/  PRMT R176, RZ, 0x7610, R176 ;  /* 0x00007610ffb07816 */ /* 0x000fe200000000b0 */
[----:B------:R-:W4:Y:S01]  /*3f40*/  @P1 LDG.E.U16 R175, desc[UR20][R38.64] ;  /* 0x0000001426af1981 */ /* 0x000f22000c1e1500 */
[----:B------:R-:W-:Y:S01]  /*3f50*/  PRMT R179, RZ, 0x7610, R179 ;  /* 0x00007610ffb37816 */ /* 0x000fe200000000b3 */
[C---:B------:R-:W-:Y:S01]  /*3f60*/  IMAD.WIDE R14, R241.reuse, 0x2, R14 ;  /* 0x00000002f10e7825 */ /* 0x040fe200078e020e */
[----:B------:R-:W-:Y:S01]  /*3f70*/  PRMT R181, RZ, 0x7610, R181 ;  /* 0x00007610ffb57816 */ /* 0x000fe200000000b5 */
[----:B------:R-:W5:Y:S01]  /*3f80*/  @P5 LDG.E.U16 R173, desc[UR20][R12.64] ;  /* 0x000000140cad5981 */ /* 0x000f62000c1e1500 */
[----:B------:R-:W-:Y:S01]  /*3f90*/  PRMT R178, RZ, 0x7610, R178 ;  /* 0x00007610ffb27816 */ /* 0x000fe200000000b2 */
[----:B------:R-:W-:Y:S01]  /*3fa0*/  IMAD.WIDE R56, R241, 0x2, R56 ;  /* 0x00000002f1387825 */ /* 0x000fe200078e0238 */
[----:B------:R-:W-:Y:S01]  /*3fb0*/  PRMT R180, RZ, 0x7610, R180 ;  /* 0x00007610ffb47816 */ /* 0x000fe200000000b4 */
[----:B------:R-:W5:Y:S01]  /*3fc0*/  @P5 LDG.E.U16 R171, desc[UR20][R14.64] ;  /* 0x000000140eab5981 */ /* 0x000f62000c1e1500 */
[----:B------:R-:W-:Y:S01]  /*3fd0*/  ISETP.GT.AND P5, PT, R151, 0xb, PT ;  /* 0x0000000b9700780c */ /* 0x000fe20003fa4270 */
[----:B------:R-:W-:-:S02]  /*3fe0*/  IMAD.WIDE R54, R241, 0x2, R54 ;  /* 0x00000002f1367825 */ /* 0x000fc400078e0236 */
[----:B------:R-:W5:Y:S01]  /*3ff0*/  @P1 LDG.E.U16 R177, desc[UR20][R40.64] ;  /* 0x0000001428b11981 */ /* 0x000f62000c1e1500 */
[----:B------:R-:W-:Y:S01]  /*4000*/  ISETP.GT.AND P1, PT, R151, 0xd, PT ;  /* 0x0000000d9700780c */ /* 0x000fe20003f24270 */
[C---:B------:R-:W-:Y:S02]  /*4010*/  IMAD.WIDE R138, R241.reuse, 0x2, R138 ;  /* 0x00000002f18a7825 */ /* 0x040fe400078e028a */
[----:B------:R-:W5:Y:S02]  /*4020*/  @P3 LDG.E.U16 R174, desc[UR20][R50.64] ;  /* 0x0000001432ae3981 */ /* 0x000f64000c1e1500 */
[----:B------:R-:W-:Y:S02]  /*4030*/  IMAD.WIDE R146, R241, 0x2, R146 ;  /* 0x00000002f1927825 */ /* 0x000fe400078e0292 */
[----:B------:R-:W5:Y:S01]  /*4040*/  @P3 LDG.E.U16 R176, desc[UR20][R52.64] ;  /* 0x0000001434b03981 */ /* 0x000f62000c1e1500 */
[----:B------:R-:W-:Y:S01]  /*4050*/  ISETP.GT.AND P3, PT, R151, 0xe, PT ;  /* 0x0000000e9700780c */ /* 0x000fe20003f64270 */
[----:B------:R-:W-:-:S02]  /*4060*/  IMAD.WIDE R8, R241, 0x2, R8 ;  /* 0x00000002f1087825 */ /* 0x000fc400078e0208 */
[----:B------:R-:W5:Y:S02]  /*4070*/  @P4 LDG.E.U16 R179, desc[UR20][R70.64] ;  /* 0x0000001446b34981 */ /* 0x000f64000c1e1500 */
[----:B------:R-:W-:Y:S02]  /*4080*/  IMAD.WIDE R10, R241, 0x2, R10 ;  /* 0x00000002f10a7825 */ /* 0x000fe400078e020a */
[----:B------:R-:W5:Y:S01]  /*4090*/  @P4 LDG.E.U16 R181, desc[UR20][R72.64] ;  /* 0x0000001448b54981 */ /* 0x000f62000c1e1500 */
[----:B------:R-:W-:Y:S01]  /*40a0*/  ISETP.GT.AND P4, PT, R151, 0xf, PT ;  /* 0x0000000f9700780c */ /* 0x000fe20003f84270 */
[C---:B------:R-:W-:Y:S02]  /*40b0*/  IMAD.WIDE R24, R241.reuse, 0x2, R24 ;  /* 0x00000002f1187825 */ /* 0x040fe400078e0218 */
[----:B------:R-:W5:Y:S02]  /*40c0*/  @P6 LDG.E.U16 R178, desc[UR20][R102.64] ;  /* 0x0000001466b26981 */ /* 0x000f64000c1e1500 */
        /* <DEDUP_REMOVED lines=9> */
[C---:B------:R-:W-:Y:S01]  /*4160*/  IMAD.WIDE R48, R241.reuse, 0x2, R48 ;  /* 0x00000002f1307825 */ /* 0x040fe200078e0230 */
[----:B------:R-:W-:Y:S01]  /*4170*/  PRMT R187, RZ, 0x7610, R187 ;  /* 0x00007610ffbb7816 */ /* 0x000fe200000000bb */
[----:B------:R-:W5:Y:S01]  /*4180*/  @P5 LDG.E.U16 R183, desc[UR20][R86.64] ;  /* 0x0000001456b75981 */ /* 0x000f62000c1e1500 */
        /* <DEDUP_REMOVED lines=9> */
[----:B------:R-:W-:Y:S01]  /*4220*/  IMAD.WIDE R106, R241, 0x2, R106 ;  /* 0x00000002f16a7825 */ /* 0x000fe200078e026a */
[C---:B------:R-:W-:Y:S01]  /*4230*/  ISETP.GT.AND P5, PT, R151.reuse, 0x10, PT ;  /* 0x000000109700780c */ /* 0x040fe20003fa4270 */
        /* <DEDUP_REMOVED lines=17> */
[----:B------:R-:W-:Y:S01]  /*4350*/  IMAD.WIDE R96, R241, 0x2, R96 ;  /* 0x00000002f1607825 */ /* 0x000fe200078e0260 */
[----:B------:R-:W-:-:S02]  /*4360*/  PRMT R191, RZ, 0x7610, R191 ;  /* 0x00007610ffbf7816 */ /* 0x000fc400000000bf */
[----:B------:R-:W-:Y:S01]  /*4370*/  PRMT R193, RZ, 0x7610, R193 ;  /* 0x00007610ffc17816 */ /* 0x000fe200000000c1 */
[C---:B------:R-:W-:Y:S01]  /*4380*/  IMAD.WIDE R94, R241.reuse, 0x2, R94 ;  /* 0x00000002f15e7825 */ /* 0x040fe200078e025e */
[----:B------:R-:W-:Y:S02]  /*4390*/  PRMT R195, RZ, 0x7610, R195 ;  /* 0x00007610ffc37816 */ /* 0x000fe400000000c3 */
        /* <DEDUP_REMOVED lines=15> */
[----:B------:R-:W-:Y:S01]  /*4490*/  IMAD.WIDE R58, R241, 0x2, R58 ;  /* 0x00000002f13a7825 */ /* 0x000fe200078e023a */
[----:B------:R-:W-:Y:S01]  /*44a0*/  ISETP.GT.AND P1, PT, R151, 0x16, PT ;  /* 0x000000169700780c */ /* 0x000fe20003f24270 */
        /* <DEDUP_REMOVED lines=14> */
[C---:B------:R-:W-:Y:S01]  /*4590*/  IMAD.WIDE R142, R241.reuse, 0x2, R142 ;  /* 0x00000002f18e7825 */ /* 0x040fe200078e028e */
[----:B------:R-:W-:Y:S02]  /*45a0*/  PRMT R198, RZ, 0x7610, R198 ;  /* 0x00007610ffc67816 */ /* 0x000fe400000000c6 */
[----:B------:R-:W-:Y:S01]  /*45b0*/  PRMT R212, RZ, 0x7610, R212 ;  /* 0x00007610ffd47816 */ /* 0x000fe200000000d4 */
[----:B------:R-:W-:Y:S01]  /*45c0*/  IMAD.WIDE R114, R241, 0x2, R114 ;  /* 0x00000002f1727825 */ /* 0x000fe200078e0272 */
[----:B------:R-:W-:-:S02]  /*45d0*/  PRMT R214, RZ, 0x7610, R214 ;  /* 0x00007610ffd67816 */ /* 0x000fc400000000d6 */
        /* <DEDUP_REMOVED lines=24> */
[----:B------:R-:W5:Y:S02]  /*4760*/  @P6 LDG.E.U16 R217, desc[UR20][R94.64] ;  /* 0x000000145ed96981 */ /* 0x000f64000c1e1500 */
[----:B------:R-:W-:-:S02]  /*4770*/  IMAD.WIDE R132, R243, 0x2, R132 ;  /* 0x00000002f3847825 */ /* 0x000fc400078e0284 */
[----:B------:R-:W5:Y:S01]  /*4780*/  @P6 LDG.E.U16 R219, desc[UR20][R96.64] ;  /* 0x0000001460db6981 */ /* 0x000f62000c1e1500 */
[----:B------:R-:W-:Y:S01]  /*4790*/  ISETP.GT.AND P6, PT, R151, 0x1e, PT ;  /* 0x0000001e9700780c */ /* 0x000fe20003fc4270 */
        /* <DEDUP_REMOVED lines=18> */
[----:B------:R-:W-:-:S02]  /*48c0*/  PRMT R224, RZ, 0x7610, R224 ;  /* 0x00007610ffe07816 */ /* 0x000fc400000000e0 */
[----:B------:R-:W-:Y:S01]  /*48d0*/  PRMT R226, RZ, 0x7610, R226 ;  /* 0x00007610ffe27816 */ /* 0x000fe200000000e2 */
[----:B------:R-:W5:Y:S04]  /*48e0*/  @P4 LDG.E.U16 R222, desc[UR20][R16.64] ;  /* 0x0000001410de4981 */ /* 0x000f68000c1e1500 */
[----:B------:R-:W5:Y:S04]  /*48f0*/  @P6 LDG.E.U16 R221, desc[UR20][R116.64] ;  /* 0x0000001474dd6981 */ /* 0x000f68000c1e1500 */
[----:B------:R-:W5:Y:S04]  /*4900*/  @P6 LDG.E.U16 R223, desc[UR20][R114.64] ;  /* 0x0000001472df6981 */ /* 0x000f68000c1e1500 */
[----:B------:R-:W5:Y:S04]  /*4910*/  @P5 LDG.E.U16 R204, desc[UR20][R144.64] ;  /* 0x0000001490cc5981 */ /* 0x000f68000c1e1500 */
[----:B------:R-:W5:Y:S04]  /*4920*/  @P5 LDG.E.U16 R206, desc[UR20][R136.64] ;  /* 0x0000001488ce5981 */ /* 0x000f68000c1e1500 */
[----:B------:R-:W5:Y:S04]  /*4930*/  @P1 LDG.E.U16 R224, desc[UR20][R142.64] ;  /* 0x000000148ee01981 */ /* 0x000f68000c1e1500 */
[----:B------:R-:W5:Y:S01]  /*4940*/  @P1 LDG.E.U16 R226, desc[UR20][R134.64] ;  /* 0x0000001486e21981 */ /* 0x000f62000c1e1500 */
[----:B------:R-:W-:Y:S01]  /*4950*/  BAR.SYNC.DEFER_BLOCKING 0x0 ;  /* 0x0000000000007b1d */ /* 0x000fe20000010000 */
[----:B------:R-:W-:-:S02]  /*4960*/  ISETP.GE.AND P3, PT, R200, R151, PT ;  /* 0x00000097c800720c */ /* 0x000fc40003f66270 */
[----:B------:R-:W-:Y:S02]  /*4970*/  PRMT R225, RZ, 0x7610, R225 ;  /* 0x00007610ffe17816 */ /* 0x000fe400000000e1 */
[----:B------:R-:W-:Y:S02]  /*4980*/  PRMT R229, RZ, 0x7610, R229 ;  /* 0x00007610ffe57816 */ /* 0x000fe400000000e5 */
[----:B------:R-:W-:Y:S02]  /*4990*/  PRMT R233, RZ, 0x7610, R233 ;  /* 0x00007610ffe97816 */ /* 0x000fe400000000e9 */
[----:B------:R-:W-:Y:S02]  /*49a0*/  PRMT R237, RZ, 0x7610, R237 ;  /* 0x00007610ffed7816 */ /* 0x000fe400000000ed */
[----:B------:R-:W-:Y:S02]  /*49b0*/  PRMT R227, RZ, 0x7610, R227 ;  /* 0x00007610ffe37816 */ /* 0x000fe400000000e3 */
[----:B------:R-:W-:-:S02]  /*49c0*/  PRMT R231, RZ, 0x7610, R231 ;  /* 0x00007610ffe77816 */ /* 0x000fc400000000e7 */
[----:B------:R-:W-:Y:S02]  /*49d0*/  PRMT R235, RZ, 0x7610, R235 ;  /* 0x00007610ffeb7816 */ /* 0x000fe400000000eb */
[----:B------:R-:W-:Y:S01]  /*49e0*/  PRMT R239, RZ, 0x7610, R239 ;  /* 0x00007610ffef7816 */ /* 0x000fe200000000ef */
[----:B------:R-:W5:Y:S04]  /*49f0*/  @!P3 LDG.E.U16 R225, desc[UR20][R118.64] ;  /* 0x0000001476e1b981 */ /* 0x000f68000c1e1500 */
[----:B------:R-:W5:Y:S04]  /*4a00*/  @!P3 LDG.E.U16 R229, desc[UR20][R124.64] ;  /* 0x000000147ce5b981 */ /* 0x000f68000c1e1500 */
[----:B------:R-:W5:Y:S04]  /*4a10*/  @!P3 LDG.E.U16 R233, desc[UR20][R132.64] ;  /* 0x0000001484e9b981 */ /* 0x000f68000c1e1500 */
[----:B------:R-:W5:Y:S04]  /*4a20*/  @!P3 LDG.E.U16 R237, desc[UR20][R128.64] ;  /* 0x0000001480edb981 */ /* 0x000f68000c1e1500 */
[----:B------:R-:W5:Y:S04]  /*4a30*/  @!P3 LDG.E.U16 R227, desc[UR20][R120.64] ;  /* 0x0000001478e3b981 */ /* 0x000f68000c1e1500 */
[----:B------:R-:W5:Y:S04]  /*4a40*/  @!P3 LDG.E.U16 R231, desc[UR20][R122.64] ;  /* 0x000000147ae7b981 */ /* 0x000f68000c1e1500 */
[----:B------:R-:W5:Y:S04]  /*4a50*/  @!P3 LDG.E.U16 R235, desc[UR20][R130.64] ;  /* 0x0000001482ebb981 */ /* 0x000f68000c1e1500 */
[----:B------:R-:W5:Y:S04]  /*4a60*/  @!P3 LDG.E.U16 R239, desc[UR20][R126.64] ;  /* 0x000000147eefb981 */ /* 0x000f68000c1e1500 */
[----:B---3--:R0:W-:Y:S04]  /*4a70*/  STS.U16 [R150+UR8+0x4000], R33 ;  /* 0x0040002196007988 */ /* 0x0081e80008000408 */
[----:B--2---:R0:W-:Y:S04]  /*4a80*/  STS.U16 [R150+UR8+0x6000], R161 ;  /* 0x006000a196007988 */ /* 0x0041e80008000408 */
[----:B----4-:R0:W-:Y:S04]  /*4a90*/  STS.U16 [R150+UR8+0x4400], R175 ;  /* 0x004400af96007988 */ /* 0x0101e80008000408 */
[----:B-----5:R0:W-:Y:S01]  /*4aa0*/  STS.U16 [R150+UR8+0x6400], R177 ;  /* 0x006400b196007988 */ /* 0x0201e20008000408 */
[----:B------:R-:W-:-:S04]  /*4ab0*/  ULEA UR10, UR11, UR8, 0x3 ;  /* 0x000000080b0a7291 */ /* 0x000fc8000f8e18ff */
[----:B------:R-:W-:Y:S01]  /*4ac0*/  UIADD3 UR10, UPT, UPT, UR10, 0x9000, URZ ;  /* 0x000090000a0a7890 */ /* 0x000fe2000fffe0ff */
        /* <DEDUP_REMOVED lines=68> */
[----:B------:R1:W-:Y:S06]  /*4f10*/  MEMBAR.ALL.CTA ;  /* 0x0000000000007992 */ /* 0x0003ec0000008000 */
[----:B-1----:R-:W1:Y:S02]  /*4f20*/  FENCE.VIEW.ASYNC.S ;  /* 0x00000000000073c6 */ /* 0x002e640000000000 */
[----:B-1----:R-:W-:Y:S06]  /*4f30*/  BAR.SYNC.DEFER_BLOCKING 0x0 ;  /* 0x0000000000007b1d */ /* 0x002fec0000010000 */
[----:B------:R-:W-:-:S00]  /*4f40*/  MEMBAR.ALL.CTA ;  /* 0x0000000000007992 */ /* 0x000fc00000008000 */
[----:B------:R-:W-:Y:S06]  /*4f50*/  MEMBAR.ALL.GPU ;  /* 0x0000000000007992 */ /* 0x000fec000000a000 */
[----:B------:R-:W-:-:S00]  /*4f60*/  ERRBAR ;  /* 0x00000000000079ab */ /* 0x000fc00000000000 */
[----:B------:R-:W-:Y:S08]  /*4f70*/  CGAERRBAR ;  /* 0x00000000000075ab */ /* 0x000ff00000000000 */
[----:B------:R-:W-:Y:S06]  /*4f80*/  UCGABAR_ARV ;  /* 0x00000000000079c7 */ /* 0x000fec0008000000 */
[----:B------:R-:W-:Y:S01]  /*4f90*/  UCGABAR_WAIT ;  /* 0x0000000000007dc7 */ /* 0x000fe20008000000 */
[----:B------:R-:W-:Y:S01]  /*4fa0*/  CCTL.IVALL ;  /* 0x00000000ff00798f */ /* 0x000fe20002000000 */
[----:B0-----:R-:W-:Y:S05]  /*4fb0*/  @P0 BRA `(.L_x_15) ;  /* 0x00000000004c0947 */ /* 0x001fea0003800000 */
[----:B------:R-:W-:Y:S02]  /*4fc0*/  UIADD3 UR4, UPT, UPT, UR19, 0x40, URZ ;  /* 0x0000004013047890 */ /* 0x000fe4000fffe0ff */
[----:B------:R-:W-:Y:S01]  /*4fd0*/  UIADD3 UR32, UPT, UPT, UR19, 0x40, URZ ;  /* 0x0000004013207890 */ /* 0x000fe2000fffe0ff */
[----:B------:R-:W-:Y:S01]  /*4fe0*/  UMOV UR14, UR18 ;  /* 0x00000012000e7c82 */ /* 0x000fe20008000000 */
[----:B------:R-:W-:Y:S01]  /*4ff0*/  UMOV UR15, 0x40004040 ;  /* 0x40004040000f7882 */ /* 0x000fe20000000000 */
[----:B------:R-:W-:Y:S01]  /*5000*/  UMOV UR26, 0x0 ;  /* 0x00000000001a7882 */ /* 0x000fe20000000000 */
[----:B------:R-:W-:Y:S01]  /*5010*/  UMOV UR27, 0x10108010 ;  /* 0x10108010001b7882 */ /* 0x000fe20000000000 */
[----:B------:R-:W-:Y:S01]  /*5020*/  UMOV UR28, 0x0 ;  /* 0x00000000001c7882 */ /* 0x000fe20000000000 */
[----:B------:R-:W-:Y:S01]  /*5030*/  UMOV UR29, 0x10108010 ;  /* 0x10108010001d7882 */ /* 0x000fe20000000000 */
[----:B------:R-:W-:Y:S01]  /*5040*/  UMOV UR30, 0x0 ;  /* 0x00000000001e7882 */ /* 0x000fe20000000000 */
[----:B------:R-:W-:Y:S01]  /*5050*/  UMOV UR31, 0x10108010 ;  /* 0x10108010001f7882 */ /* 0x000fe20000000000 */
[----:B------:R0:W-:Y:S01]  /*5060*/  UTCHMMA.2CTA gdesc[UR14], gdesc[UR6], tmem[UR19], tmem[UR26], idesc[UR27], UPT ;  /* 0x00ff1a060e0075ea */ /* 0x0001e2000ba00013 */
[----:B------:R-:W-:Y:S01]  /*5070*/  UMOV UR34, 0x0 ;  /* 0x0000000000227882 */ /* 0x000fe20000000000 */
[----:B------:R-:W-:Y:S01]  /*5080*/  UMOV UR35, 0x10108010 ;  /* 0x1010801000237882 */ /* 0x000fe20000000000 */
[----:B------:R0:W-:Y:S01]  /*5090*/  UTCHMMA.2CTA gdesc[UR16], gdesc[UR12], tmem[UR19], tmem[UR28], idesc[UR29], UPT ;  /* 0x00ff1c0c100075ea */ /* 0x0001e2000ba00013 */
[----:B------:R-:W-:Y:S01]  /*50a0*/  UMOV UR33, 0x3 ;  /* 0x0000000300217882 */ /* 0x000fe20000000000 */
[----:B------:R0:W-:Y:S01]  /*50b0*/  UTCHMMA.2CTA gdesc[UR22], gdesc[UR6], tmem[UR4], tmem[UR30], idesc[UR31], UPT ;  /* 0x00ff1e06160075ea */ /* 0x0001e2000ba00004 */
[----:B------:R0:W-:Y:S01]  /*50c0*/  UTCHMMA.2CTA gdesc[UR24], gdesc[UR12], tmem[UR32], tmem[UR34], idesc[UR35], UPT ;  /* 0x00ff220c180075ea */ /* 0x0001e2000ba00020 */
[----:B------:R0:W-:Y:S01]  /*50d0*/  UTCBAR.2CTA.MULTICAST [UR10], URZ, UR33 ;  /* 0x000000ff0a0073e9 */ /* 0x0001e20008200821 */
[----:B------:R-:W-:Y:S01]  /*50e0*/  NOP ;  /* 0x0000000000007918 */ /* 0x000fe20000000000 */
.L_x_15:
[----:B------:R-:W-:Y:S01]  /*50f0*/  UIADD3 UR11, UPT, UPT, UR11, 0x1, URZ ;  /* 0x000000010b0b7890 */ /* 0x000fe2000fffe0ff */
[----:B------:R-:W-:Y:S02]  /*5100*/  VIADD R159, R159, 0xffffffff ;  /* 0xffffffff9f9f7836 */ /* 0x000fe40000000000 */
[----:B------:R-:W-:Y:S01]  /*5110*/  VIADD R151, R151, 0xffffffe0 ;  /* 0xffffffe097977836 */ /* 0x000fe20000000000 */
[----:B------:R-:W-:Y:S02]  /*5120*/  UISETP.GT.AND UP1, UPT, UR11, 0x1, UPT ;  /* 0x000000010b00788c */ /* 0x000fe4000bf24270 */
[----:B------:R-:W-:Y:S02]  /*5130*/  ISETP.NE.U32.AND P1, PT, R159, RZ, PT ;  /* 0x000000ff9f00720c */ /* 0x000fe40003f25070 */
[----:B0-----:R-:W-:Y:S02]  /*5140*/  USEL UR4, URZ, 0x1, !UP1 ;  /* 0x00000001ff047887 */ /* 0x001fe4000c800000 */
[----:B------:R-:W-:-:S02]  /*5150*/  USEL UR11, UR11, URZ, !UP1 ;  /* 0x000000ff0b0b7287 */ /* 0x000fc4000c800000 */
[----:B------:R-:W-:-:S03]  /*5160*/  ULOP3.LUT UR14, UR5, UR4, URZ, 0x3c, !UPT ;  /* 0x00000004050e7292 */ /* 0x000fc6000f8e3cff */
[----:B------:R-:W-:-:S04]  /*5170*/  UMOV UR4, UR5 ;  /* 0x0000000500047c82 */ /* 0x000fc80008000000 */
[----:B------:R-:W-:Y:S01]  /*5180*/  UMOV UR5, UR14 ;  /* 0x0000000e00057c82 */ /* 0x000fe20008000000 */
[----:B------:R-:W-:Y:S05]  /*5190*/  @P1 BRA `(.L_x_16) ;  /* 0xffffffe8003c1947 */ /* 0x000fea000383ffff */
.L_x_13:
[----:B------:R-:W0:Y:S01]  /*51a0*/  LDC R133, c[0x0][0x3b4] ;  /* 0x0000ed00ff857b82 */ /* 0x000e220000000800 */
[----:B------:R-:W-:-:S13]  /*51b0*/  ISETP.GE.AND P0, PT, R208, 0x20, PT ;  /* 0x00000020d000780c */ /* 0x000fda0003f06270 */
[----:B------:R-:W-:Y:S05]  /*51c0*/  @!P0 BRA `(.L_x_17) ;  /* 0x0000000000108947 */ /* 0x000fea0003800000 */
[----:B------:R-:W-:-:S06]  /*51d0*/  USHF.L.U32 UR4, UR4, 0x1f, URZ ;  /* 0x0000001f04047899 */ /* 0x000fcc00080006ff */
[----:B------:R-:W-:-:S04]  /*51e0*/  IMAD.U32 R4, RZ, RZ, UR4 ;  /* 0x00000004ff047e24 */ /* 0x000fc8000f8e00ff */
[----:B------:R-:W1:Y:S02]  /*51f0*/  SYNCS.PHASECHK.TRANS64.TRYWAIT P0, [UR10], R4 ;  /* 0x00000004ff0075a7 */ /* 0x000e64000800110a */
[----:B-1----:R-:W-:Y:S05]  /*5200*/  @!P0 BRA `(.L_x_18) ;  /* 0x0000003000288947 */ /* 0x002fea0003800000 */
.L_x_17:
[----:B------:R-:W-:Y:S01]  /*5210*/  BAR.SYNC.DEFER_BLOCKING 0x0 ;  /* 0x0000000000007b1d */ /* 0x000fe20000010000 */
[C---:B------:R-:W-:Y:S02]  /*5220*/  VIADD R132, R2.reuse, 0x4 ;  /* 0x0000000402847836 */ /* 0x040fe40000000000 */
[C---:B------:R-:W-:Y:S02]  /*5230*/  VIADD R136, R2.reuse, 0x1 ;  /* 0x0000000102887836 */ /* 0x040fe40000000000 */
[C---:B------:R-:W-:Y:S01]  /*5240*/  VIADD R135, R2.reuse, 0x2 ;  /* 0x0000000202877836 */ /* 0x040fe20000000000 */
[----:B------:R-:W1:Y:S01]  /*5250*/  LDCU.128 UR4, c[0x0][0x390] ;  /* 0x00007200ff0477ac */ /* 0x000e620008000c00 */
[C---:B------:R-:W-:Y:S02]  /*5260*/  VIADD R134, R2.reuse, 0x3 ;  /* 0x0000000302867836 */ /* 0x040fe40000000000 */
[----:B------:R-:W-:Y:S01]  /*5270*/  VIADD R145, R2, 0x5 ;  /* 0x0000000502917836 */ /* 0x000fe20000000000 */
[----:B------:R-:W2:Y:S02]  /*5280*/  @!P2 SYNCS.CCTL.IV [UR8+0x9000] ;  /* 0x00900000ff00a9b1 */ /* 0x000ea40008000008 */
[----:B--2---:R-:W-:Y:S01]  /*5290*/  BAR.SYNC.DEFER_BLOCKING 0x0 ;  /* 0x0000000000007b1d */ /* 0x004fe20000010000 */
[----:B-1----:R-:W-:Y:S01]  /*52a0*/  ISETP.GE.AND P0, PT, R132, UR7, PT ;  /* 0x0000000784007c0c */ /* 0x002fe2000bf06270 */
[C---:B0-----:R-:W-:Y:S01]  /*52b0*/  IMAD R132, R0.reuse, R133, RZ ;  /* 0x0000008500847224 */ /* 0x041fe200078e02ff */
[----:B------:R-:W-:-:S02]  /*52c0*/  ISETP.GE.AND P1, PT, R0, UR6, PT ;  /* 0x0000000600007c0c */ /* 0x000fc4000bf26270 */
[----:B------:R-:W-:Y:S02]  /*52d0*/  ISETP.GE.AND P5, PT, R136, UR7, PT ;  /* 0x0000000788007c0c */ /* 0x000fe4000bfa6270 */
[----:B------:R-:W-:Y:S01]  /*52e0*/  ISETP.LT.AND P1, PT, R2, UR7, !P1 ;  /* 0x0000000702007c0c */ /* 0x000fe2000cf21270 */
[----:B------:R-:W0:Y:S01]  /*52f0*/  LDTM.x128 R4, tmem[UR9] ;  /* 0x00000009000479ee */ /* 0x000e2200083c0000 */
[----:B------:R-:W1:Y:S01]  /*5300*/  LDCU UR9, c[0x0][0x3b8] ;  /* 0x00007700ff0977ac */ /* 0x000e620008000800 */
[----:B------:R-:W-:Y:S02]  /*5310*/  ISETP.GE.AND P3, PT, R135, UR7, PT ;  /* 0x0000000787007c0c */ /* 0x000fe4000bf66270 */
[----:B------:R-:W-:Y:S01]  /*5320*/  ISETP.GE.AND P4, PT, R134, UR7, PT ;  /* 0x0000000786007c0c */ /* 0x000fe2000bf86270 */
[----:B------:R-:W2:Y:S01]  /*5330*/  @!P2 SYNCS.CCTL.IV [UR8+0x9008] ;  /* 0x00900800ff00a9b1 */ /* 0x000ea20008000008 */
[----:B------:R-:W-:Y:S01]  /*5340*/  ISETP.GE.AND P2, PT, R3, UR6, PT ;  /* 0x0000000603007c0c */ /* 0x000fe2000bf46270 */
[----:B------:R-:W-:Y:S01]  /*5350*/  NOP ;  /* 0x0000000000007918 */ /* 0x000fe20000000000 */
[----:B-1----:R-:W-:-:S02]  /*5360*/  IMAD R135, R2, UR9, RZ ;  /* 0x0000000902877c24 */ /* 0x002fc4000f8e02ff */
[----:B------:R-:W-:Y:S02]  /*5370*/  ISETP.LT.AND P2, PT, R2, UR7, !P2 ;  /* 0x0000000702007c0c */ /* 0x000fe4000d741270 */
[----:B------:R-:W-:Y:S01]  /*5380*/  VIADD R141, R135, UR9 ;  /* 0x00000009878d7c36 */ /* 0x000fe20008000000 */
[----:B0-----:R-:W-:Y:S02]  /*5390*/  F2FP.F16.F32.PACK_AB R142, R69, R68 ;  /* 0x00000044458e723e */ /* 0x001fe400000000ff */
[----:B------:R-:W-:Y:S01]  /*53a0*/  F2FP.F16.F32.PACK_AB R140, R5, R4 ;  /* 0x00000004058c723e */ /* 0x000fe200000000ff */
[----:B------:R-:W-:Y:S01]  /*53b0*/  IMAD R5, R133, 0x80, R132 ;  /* 0x0000008085057824 */ /* 0x000fe200078e0284 */
[----:B------:R-:W-:Y:S02]  /*53c0*/  LEA R68, P6, R132, UR4, 0x1 ;  /* 0x0000000484447c11 */ /* 0x000fe4000f8c08ff */
[----:B------:R-:W-:Y:S02]  /*53d0*/  PRMT R143, R140, 0x7632, R143 ;  /* 0x000076328c8f7816 */ /* 0x000fe4000000008f */
[----:B------:R-:W-:-:S02]  /*53e0*/  LEA.HI.X.SX32 R69, R132, UR5, 0x1, P6 ;  /* 0x0000000584457c11 */ /* 0x000fc4000b0f0eff */
[----:B------:R-:W-:Y:S02]  /*53f0*/  LEA R4, P6, R5, UR4, 0x1 ;  /* 0x0000000405047c11 */ /* 0x000fe4000f8c08ff */
[----:B------:R-:W-:Y:S01]  /*5400*/  PRMT R144, R142, 0x7632, R144 ;  /* 0x000076328e907816 */ /* 0x000fe20000000090 */
[--C-:B------:R-:W-:Y:S01]  /*5410*/  IMAD.WIDE R132, R135, 0x2, R68.reuse ;  /* 0x0000000287847825 */ /* 0x100fe200078e0244 */
[----:B------:R-:W-:Y:S02]  /*5420*/  LEA.HI.X.SX32 R5, R5, UR5, 0x1, P6 ;  /* 0x0000000505057c11 */ /* 0x000fe4000b0f0eff */
[----:B------:R-:W-:Y:S01]  /*5430*/  ISETP.LT.AND P6, PT, R0, UR6, !P5 ;  /* 0x0000000600007c0c */ /* 0x000fe2000efc1270 */
[----:B------:R-:W-:Y:S01]  /*5440*/  IMAD.WIDE R136, R141, 0x2, R68 ;  /* 0x000000028d887825 */ /* 0x000fe200078e0244 */
[----:B------:R-:W-:Y:S01]  /*5450*/  ISETP.LT.AND P5, PT, R3, UR6, !P5 ;  /* 0x0000000603007c0c */ /* 0x000fe2000efa1270 */
[----:B------:R0:W-:Y:S01]  /*5460*/  @P1 STG.E.U16 desc[UR20][R132.64], R140 ;  /* 0x0000008c84001986 */ /* 0x0001e2000c101514 */
[----:B------:R-:W-:Y:S01]  /*5470*/  ISETP.GE.AND P1, PT, R145, UR7, PT ;  /* 0x0000000791007c0c */ /* 0x000fe2000bf26270 */
[----:B------:R-:W-:Y:S01]  /*5480*/  IMAD.WIDE R134, R135, 0x2, R4 ;  /* 0x0000000287867825 */ /* 0x000fe200078e0204 */
[----:B------:R-:W-:-:S02]  /*5490*/  F2FP.F16.F32.PACK_AB R12, R13, R12 ;  /* 0x0000000c0d0c723e */ /* 0x000fc400000000ff */
[----:B------:R-:W-:Y:S01]  /*54a0*/  F2FP.F16.F32.PACK_AB R76, R77, R76 ;  /* 0x0000004c4d4c723e */ /* 0x000fe200000000ff */
[----:B------:R-:W-:Y:S01]  /*54b0*/  IMAD.WIDE R138, R141, 0x2, R4 ;  /* 0x000000028d8a7825 */ /* 0x000fe200078e0204 */
[----:B------:R1:W-:Y:S01]  /*54c0*/  @P2 STG.E.U16 desc[UR20][R134.64], R142 ;  /* 0x0000008e86002986 */ /* 0x0003e2000c101514 */
[C---:B------:R-:W-:Y:S02]  /*54d0*/  ISETP.LT.AND P2, PT, R0.reuse, UR6, !P3 ;  /* 0x0000000600007c0c */ /* 0x040fe4000df41270 */
[C---:B------:R-:W-:Y:S01]  /*54e0*/  ISETP.LT.AND P3, PT, R3.reuse, UR6, !P3 ;  /* 0x0000000603007c0c */ /* 0x040fe2000df61270 */
[----:B------:R3:W-:Y:S01]  /*54f0*/  @P6 STG.E.U16 desc[UR20][R136.64], R143 ;  /* 0x0000008f88006986 */ /* 0x0007e2000c101514 */
[----:B------:R-:W-:Y:S01]  /*5500*/  ISETP.LT.AND P6, PT, R0, UR6, !P4 ;  /* 0x0000000600007c0c */ /* 0x000fe2000e7c1270 */
[----:B0-----:R-:W-:Y:S01]  /*5510*/  VIADD R140, R2, 0x6 ;  /* 0x00000006028c7836 */ /* 0x001fe20000000000 */
[----:B------:R-:W-:Y:S01]  /*5520*/  ISETP.LT.AND P4, PT, R3, UR6, !P4 ;  /* 0x0000000603007c0c */ /* 0x000fe2000e781270 */
[----:B------:R0:W-:Y:S01]  /*5530*/  @P5 STG.E.U16 desc[UR20][R138.64], R144 ;  /* 0x000000908a005986 */ /* 0x0001e2000c101514 */
[----:B------:R-:W-:-:S02]  /*5540*/  F2FP.F16.F32.PACK_AB R14, R15, R14 ;  /* 0x0000000e0f0e723e */ /* 0x000fc400000000ff */
[----:B------:R-:W-:Y:S01]  /*5550*/  ISETP.GE.AND P5, PT, R140, UR7, PT ;  /* 0x000000078c007c0c */ /* 0x000fe2000bfa6270 */
[----:B-1----:R-:W-:Y:S01]  /*5560*/  VIADD R134, R2, 0x7 ;  /* 0x0000000702867836 */ /* 0x002fe20000000000 */
[----:B------:R-:W-:Y:S02]  /*5570*/  F2FP.F16.F32.PACK_AB R135, R7, R6 ;  /* 0x000000060787723e */ /* 0x000fe400000000ff */
[----:B------:R-:W-:Y:S02]  /*5580*/  F2FP.F16.F32.PACK_AB R78, R79, R78 ;  /* 0x0000004e4f4e723e */ /* 0x000fe400000000ff */
[----:B---3--:R-:W-:Y:S01]  /*5590*/  F2FP.F16.F32.PACK_AB R137, R71, R70 ;  /* 0x000000464789723e */ /* 0x008fe200000000ff */
[----:B------:R-:W-:Y:S01]  /*55a0*/  VIADD R71, R141, UR9 ;  /* 0x000000098d477c36 */ /* 0x000fe20008000000 */
[C---:B------:R-:W-:Y:S02]  /*55b0*/  PRMT R136, R135.reuse, 0x7610, R136 ;  /* 0x0000761087887816 */ /* 0x040fe40000000088 */
[----:B0-----:R-:W-:Y:S01]  /*55c0*/  PRMT R138, R135, 0x7632, R138 ;  /* 0x00007632878a7816 */ /* 0x001fe2000000008a */
[----:B------:R-:W-:Y:S01]  /*55d0*/  VIADD R141, R71, UR9 ;  /* 0x00000009478d7c36 */ /* 0x000fe20008000000 */
[----:B------:R-:W-:Y:S01]  /*55e0*/  F2FP.F16.F32.PACK_AB R16, R17, R16 ;  /* 0x000000101110723e */ /* 0x000fe200000000ff */
[----:B------:R-:W-:Y:S01]  /*55f0*/  IMAD.WIDE R6, R71, 0x2, R68 ;  /* 0x0000000247067825 */ /* 0x000fe200078e0244 */
[----:B------:R-:W-:-:S02]  /*5600*/  F2FP.F16.F32.PACK_AB R80, R81, R80 ;  /* 0x000000505150723e */ /* 0x000fc400000000ff */
[----:B------:R-:W-:Y:S01]  /*5610*/  F2FP.F16.F32.PACK_AB R18, R19, R18 ;  /* 0x000000121312723e */ /* 0x000fe200000000ff */
[----:B------:R-:W-:Y:S01]  /*5620*/  IMAD.WIDE R70, R71, 0x2, R4 ;  /* 0x0000000247467825 */ /* 0x000fe200078e0204 */
[----:B------:R0:W-:Y:S01]  /*5630*/  @P2 STG.E.U16 desc[UR20][R6.64], R136 ;  /* 0x0000008806002986 */ /* 0x0001e2000c101514 */
[----:B------:R-:W-:Y:S02]  /*5640*/  ISETP.GE.AND P2, PT, R134, UR7, PT ;  /* 0x0000000786007c0c */ /* 0x000fe4000bf46270 */
[----:B------:R-:W-:Y:S01]  /*5650*/  IMAD.WIDE R132, R141, 0x2, R68 ;  /* 0x000000028d847825 */ /* 0x000fe200078e0244 */
[----:B------:R-:W-:Y:S01]  /*5660*/  @P3 STG.E.U16 desc[UR20][R70.64], R137 ;  /* 0x0000008946003986 */ /* 0x000fe2000c101514 */
[----:B------:R-:W-:Y:S02]  /*5670*/  F2FP.F16.F32.PACK_AB R82, R83, R82 ;  /* 0x000000525352723e */ /* 0x000fe400000000ff */
[----:B------:R-:W-:Y:S01]  /*5680*/  VIADD R135, R2, 0x8 ;  /* 0x0000000802877836 */ /* 0x000fe20000000000 */
[----:B------:R1:W-:Y:S01]  /*5690*/  @P6 STG.E.U16 desc[UR20][R132.64], R138 ;  /* 0x0000008a84006986 */ /* 0x0003e2000c101514 */
[----:B------:R-:W-:Y:S01]  /*56a0*/  ISETP.LT.AND P6, PT, R0, UR6, !P0 ;  /* 0x0000000600007c0c */ /* 0x000fe2000c7c1270 */
[----:B------:R-:W-:Y:S01]  /*56b0*/  VIADD R134, R2, 0x9 ;  /* 0x0000000902867836 */ /* 0x000fe20000000000 */
[----:B------:R-:W-:Y:S01]  /*56c0*/  ISETP.LT.AND P0, PT, R3, UR6, !P0 ;  /* 0x0000000603007c0c */ /* 0x000fe2000c701270 */
[----:B0-----:R-:W-:Y:S01]  /*56d0*/  IMAD.WIDE R6, R141, 0x2, R4 ;  /* 0x000000028d067825 */ /* 0x001fe200078e0204 */
[----:B------:R-:W-:-:S02]  /*56e0*/  PRMT R136, R137, 0x7632, R136 ;  /* 0x0000763289887816 */ /* 0x000fc40000000088 */
[----:B------:R-:W-:Y:S02]  /*56f0*/  ISETP.GE.AND P3, PT, R135, UR7, PT ;  /* 0x0000000787007c0c */ /* 0x000fe4000bf66270 */
[----:B------:R-:W-:Y:S01]  /*5700*/  F2FP.F16.F32.PACK_AB R20, R21, R20 ;  /* 0x000000141514723e */ /* 0x000fe200000000ff */
[----:B------:R0:W-:Y:S01]  /*5710*/  @P4 STG.E.U16 desc[UR20][R6.64], R136 ;  /* 0x0000008806004986 */ /* 0x0001e2000c101514 */
[----:B------:R-:W-:Y:S01]  /*5720*/  ISETP.GE.AND P4, PT, R134, UR7, PT ;  /* 0x0000000786007c0c */ /* 0x000fe2000bf86270 */
[----:B------:R-:W-:Y:S01]  /*5730*/  VIADD R134, R2, 0xa ;  /* 0x0000000a02867836 */ /* 0x000fe20000000000 */
[----:B-1----:R-:W-:Y:S01]  /*5740*/  F2FP.F16.F32.PACK_AB R133, R73, R72 ;  /* 0x000000484985723e */ /* 0x002fe200000000ff */
[----:B------:R-:W-:Y:S01]  /*5750*/  VIADD R73, R141, UR9 ;  /* 0x000000098d497c36 */ /* 0x000fe20008000000 */
[----:B------:R-:W-:Y:S02]  /*5760*/  F2FP.F16.F32.PACK_AB R72, R9, R8 ;  /* 0x000000080948723e */ /* 0x000fe400000000ff */
[----:B------:R-:W-:Y:S01]  /*5770*/  F2FP.F16.F32.PACK_AB R132, R75, R74 ;  /* 0x0000004a4b84723e */ /* 0x000fe200000000ff */
[----:B------:R-:W-:Y:S01]  /*5780*/  IMAD.WIDE R8, R73, 0x2, R68 ;  /* 0x0000000249087825 */ /* 0x000fe200078e0244 */
[----:B------:R-:W-:-:S02]  /*5790*/  F2FP.F16.F32.PACK_AB R74, R11, R10 ;  /* 0x0000000a0b4a723e */ /* 0x000fc400000000ff */
[----:B------:R-:W-:Y:S01]  /*57a0*/  F2FP.F16.F32.PACK_AB R84, R85, R84 ;  /* 0x000000545554723e */ /* 0x000fe200000000ff */
[C---:B------:R-:W-:Y:S01]  /*57b0*/  IMAD.WIDE R70, R73.reuse, 0x2, R4 ;  /* 0x0000000249467825 */ /* 0x040fe200078e0204 */
[----:B------:R1:W-:Y:S01]  /*57c0*/  @P6 STG.E.U16 desc[UR20][R8.64], R72 ;  /* 0x0000004808006986 */ /* 0x0003e2000c101514 */
[C---:B------:R-:W-:Y:S02]  /*57d0*/  ISETP.LT.AND P6, PT, R0.reuse, UR6, !P5 ;  /* 0x0000000600007c0c */ /* 0x040fe4000efc1270 */
[----:B------:R-:W-:Y:S01]  /*57e0*/  VIADD R73, R73, UR9 ;  /* 0x0000000949497c36 */ /* 0x000fe20008000000 */
[----:B------:R3:W-:Y:S01]  /*57f0*/  @P0 STG.E.U16 desc[UR20][R70.64], R133 ;  /* 0x0000008546000986 */ /* 0x0007e2000c101514 */
[----:B------:R-:W-:Y:S02]  /*5800*/  ISETP.LT.AND P0, PT, R0, UR6, !P1 ;  /* 0x0000000600007c0c */ /* 0x000fe4000cf01270 */
[----:B------:R-:W-:Y:S01]  /*5810*/  ISETP.LT.AND P1, PT, R3, UR6, !P1 ;  /* 0x0000000603007c0c */ /* 0x000fe2000cf21270 */
[----:B------:R-:W-:Y:S01]  /*5820*/  VIADD R75, R73, UR9 ;  /* 0x00000009494b7c36 */ /* 0x000fe20008000000 */
[----:B------:R-:W-:Y:S01]  /*5830*/  ISETP.LT.AND P5, PT, R3, UR6, !P5 ;  /* 0x0000000603007c0c */ /* 0x000fe2000efa1270 */
[----:B0-----:R-:W-:Y:S01]  /*5840*/  IMAD.WIDE R6, R73, 0x2, R68 ;  /* 0x0000000249067825 */ /* 0x001fe200078e0244 */
[----:B------:R-:W-:-:S02]  /*5850*/  PRMT R19, R20, 0x7632, R19 ;  /* 0x0000763214137816 */ /* 0x000fc40000000013 */
[----:B-1----:R-:W-:Y:S01]  /*5860*/  PRMT R72, R72, 0x7632, R72 ;  /* 0x0000763248487816 */ /* 0x002fe20000000048 */
[----:B------:R-:W-:Y:S01]  /*5870*/  IMAD.WIDE R8, R73, 0x2, R4 ;  /* 0x0000000249087825 */ /* 0x000fe200078e0204 */
[----:B------:R-:W-:Y:S02]  /*5880*/  F2FP.F16.F32.PACK_AB R22, R86, R22 ;  /* 0x000000165616723e */ /* 0x000fe400000000ff */
[----:B---3--:R-:W-:Y:S01]  /*5890*/  PRMT R133, R133, 0x7632, R133 ;  /* 0x0000763285857816 */ /* 0x008fe20000000085 */
[C---:B------:R-:W-:Y:S01]  /*58a0*/  IMAD.WIDE R10, R75.reuse, 0x2, R68 ;  /* 0x000000024b0a7825 */ /* 0x040fe200078e0244 */
[----:B------:R0:W-:Y:S01]  /*58b0*/  @P0 STG.E.U16 desc[UR20][R6.64], R72 ;  /* 0x0000004806000986 */ /* 0x0001e2000c101514 */
[----:B------:R-:W-:Y:S02]  /*58c0*/  ISETP.GE.AND P0, PT, R134, UR7, PT ;  /* 0x0000000786007c0c */ /* 0x000fe4000bf06270 */
[----:B------:R-:W-:Y:S01]  /*58d0*/  IMAD.WIDE R70, R75, 0x2, R4 ;  /* 0x000000024b467825 */ /* 0x000fe200078e0204 */
[----:B------:R1:W-:Y:S01]  /*58e0*/  @P1 STG.E.U16 desc[UR20][R8.64], R133 ;  /* 0x0000008508001986 */ /* 0x0003e2000c101514 */
[----:B------:R-:W-:-:S02]  /*58f0*/  ISETP.LT.AND P1, PT, R0, UR6, !P2 ;  /* 0x0000000600007c0c */ /* 0x000fc4000d721270 */
[----:B------:R-:W-:Y:S01]  /*5900*/  ISETP.LT.AND P2, PT, R3, UR6, !P2 ;  /* 0x0000000603007c0c */ /* 0x000fe2000d741270 */
[----:B------:R3:W-:Y:S01]  /*5910*/  @P6 STG.E.U16 desc[UR20][R10.64], R74 ;  /* 0x0000004a0a006986 */ /* 0x0007e2000c101514 */
[----:B------:R-:W-:Y:S01]  /*5920*/  VIADD R75, R75, UR9 ;  /* 0x000000094b4b7c36 */ /* 0x000fe20008000000 */
[----:B------:R-:W-:Y:S01]  /*5930*/  ISETP.LT.AND P6, PT, R0, UR6, !P3 ;  /* 0x0000000600007c0c */ /* 0x000fe2000dfc1270 */
[----:B------:R-:W-:Y:S01]  /*5940*/  VIADD R73, R2, 0xb ;  /* 0x0000000b02497836 */ /* 0x000fe20000000000 */
[----:B------:R-:W-:Y:S01]  /*5950*/  PRMT R134, R74, 0x7632, R134 ;  /* 0x000076324a867816 */ /* 0x000fe20000000086 */
[C---:B------:R-:W-:Y:S01]  /*5960*/  VIADD R13, R75.reuse, UR9 ;  /* 0x000000094b0d7c36 */ /* 0x040fe20008000000 */
[----:B------:R4:W-:Y:S01]  /*5970*/  @P5 STG.E.U16 desc[UR20][R70.64], R132 ;  /* 0x0000008446005986 */ /* 0x0009e2000c101514 */
[----:B0-----:R-:W-:Y:S01]  /*5980*/  IMAD.WIDE R6, R75, 0x2, R68 ;  /* 0x000000024b067825 */ /* 0x001fe200078e0244 */
[----:B------:R-:W-:Y:S02]  /*5990*/  ISETP.LT.AND P3, PT, R3, UR6, !P3 ;  /* 0x0000000603007c0c */ /* 0x000fe4000df61270 */
[----:B------:R-:W-:Y:S01]  /*59a0*/  ISETP.GE.AND P5, PT, R73, UR7, PT ;  /* 0x0000000749007c0c */ /* 0x000fe2000bfa6270 */
[----:B-1----:R-:W-:Y:S01]  /*59b0*/  IMAD.WIDE R8, R75, 0x2, R4 ;  /* 0x000000024b087825 */ /* 0x002fe200078e0204 */
[----:B---3--:R-:W-:Y:S01]  /*59c0*/  PRMT R74, R132, 0x7632, R74 ;  /* 0x00007632844a7816 */ /* 0x008fe2000000004a */
[----:B------:R0:W-:Y:S01]  /*59d0*/  @P1 STG.E.U16 desc[UR20][R6.64], R134 ;  /* 0x0000008606001986 */ /* 0x0001e2000c101514 */
[----:B------:R-:W-:Y:S01]  /*59e0*/  PRMT R73, R12, 0x7632, R73 ;  /* 0x000076320c497816 */ /* 0x000fe20000000049 */
[----:B------:R-:W-:Y:S01]  /*59f0*/  IMAD.WIDE R10, R13, 0x2, R68 ;  /* 0x000000020d0a7825 */ /* 0x000fe200078e0244 */
[----:B------:R-:W-:Y:S01]  /*5a00*/  F2FP.F16.F32.PACK_AB R23, R87, R23 ;  /* 0x000000175717723e */ /* 0x000fe200000000ff */
[----:B------:R1:W-:Y:S01]  /*5a10*/  @P2 STG.E.U16 desc[UR20][R8.64], R74 ;  /* 0x0000004a08002986 */ /* 0x0003e2000c101514 */
[----:B------:R-:W-:Y:S01]  /*5a20*/  F2FP.F16.F32.PACK_AB R24, R88, R24 ;  /* 0x000000185818723e */ /* 0x000fe200000000ff */
[----:B----4-:R-:W-:Y:S01]  /*5a30*/  VIADD R71, R13, UR9 ;  /* 0x000000090d477c36 */ /* 0x010fe20008000000 */
[----:B------:R-:W-:Y:S01]  /*5a40*/  F2FP.F16.F32.PACK_AB R25, R89, R25 ;  /* 0x000000195919723e */ /* 0x000fe200000000ff */
[----:B------:R3:W-:Y:S01]  /*5a50*/  @P6 STG.E.U16 desc[UR20][R10.64], R12 ;  /* 0x0000000c0a006986 */ /* 0x0007e2000c101514 */
[----:B------:R-:W-:Y:S01]  /*5a60*/  ISETP.LT.AND P6, PT, R0, UR6, !P4 ;  /* 0x0000000600007c0c */ /* 0x000fe2000e7c1270 */
[----:B------:R-:W-:Y:S01]  /*5a70*/  VIADD R72, R2, 0xc ;  /* 0x0000000c02487836 */ /* 0x000fe20000000000 */
[----:B------:R-:W-:Y:S01]  /*5a80*/  ISETP.LT.AND P4, PT, R3, UR6, !P4 ;  /* 0x0000000603007c0c */ /* 0x000fe2000e781270 */
[----:B0-----:R-:W-:Y:S01]  /*5a90*/  IMAD.WIDE R6, R13, 0x2, R4 ;  /* 0x000000020d067825 */ /* 0x001fe200078e0204 */
[----:B------:R-:W-:-:S02]  /*5aa0*/  F2FP.F16.F32.PACK_AB R26, R90, R26 ;  /* 0x0000001a5a1a723e */ /* 0x000fc400000000ff */
[----:B------:R-:W-:Y:S01]  /*5ab0*/  ISETP.GE.AND P1, PT, R72, UR7, PT ;  /* 0x0000000748007c0c */ /* 0x000fe2000bf26270 */
[----:B-1----:R-:W-:Y:S01]  /*5ac0*/  IMAD.WIDE R8, R71, 0x2, R68 ;  /* 0x0000000247087825 */ /* 0x002fe200078e0244 */
[----:B------:R0:W-:Y:S01]  /*5ad0*/  @P3 STG.E.U16 desc[UR20][R6.64], R76 ;  /* 0x0000004c06003986 */ /* 0x0001e2000c101514 */
[----:B------:R-:W-:Y:S02]  /*5ae0*/  F2FP.F16.F32.PACK_AB R27, R91, R27 ;  /* 0x0000001b5b1b723e */ /* 0x000fe400000000ff */
[----:B---3--:R-:W-:Y:S01]  /*5af0*/  PRMT R12, R76, 0x7632, R12 ;  /* 0x000076324c0c7816 */ /* 0x008fe2000000000c */
[C---:B------:R-:W-:Y:S01]  /*5b00*/  IMAD.WIDE R10, R71.reuse, 0x2, R4 ;  /* 0x00000002470a7825 */ /* 0x040fe200078e0204 */
[----:B------:R1:W-:Y:S01]  /*5b10*/  @P6 STG.E.U16 desc[UR20][R8.64], R73 ;  /* 0x0000004908006986 */ /* 0x0003e2000c101514 */
[C---:B------:R-:W-:Y:S02]  /*5b20*/  ISETP.LT.AND P6, PT, R0.reuse, UR6, !P5 ;  /* 0x0000000600007c0c */ /* 0x040fe4000efc1270 */
[----:B------:R-:W-:Y:S01]  /*5b30*/  VIADD R71, R71, UR9 ;  /* 0x0000000947477c36 */ /* 0x000fe20008000000 */
[----:B------:R3:W-:Y:S01]  /*5b40*/  @P4 STG.E.U16 desc[UR20][R10.64], R12 ;  /* 0x0000000c0a004986 */ /* 0x0007e2000c101514 */
[----:B------:R-:W-:Y:S01]  /*5b50*/  ISETP.LT.AND P4, PT, R0, UR6, !P0 ;  /* 0x0000000600007c0c */ /* 0x000fe2000c781270 */
[----:B------:R-:W-:Y:S01]  /*5b60*/  VIADD R72, R2, 0xd ;  /* 0x0000000d02487836 */ /* 0x000fe20000000000 */
[----:B------:R-:W-:Y:S01]  /*5b70*/  ISETP.LT.AND P0, PT, R3, UR6, !P0 ;  /* 0x0000000603007c0c */ /* 0x000fe2000c701270 */
[----:B------:R-:W-:Y:S01]  /*5b80*/  VIADD R15, R71, UR9 ;  /* 0x00000009470f7c36 */ /* 0x000fe20008000000 */
[----:B------:R-:W-:Y:S01]  /*5b90*/  ISETP.LT.AND P5, PT, R3, UR6, !P5 ;  /* 0x0000000603007c0c */ /* 0x000fe2000efa1270 */
[----:B0-----:R-:W-:Y:S01]  /*5ba0*/  IMAD.WIDE R6, R71, 0x2, R68 ;  /* 0x0000000247067825 */ /* 0x001fe200078e0244 */
[----:B------:R-:W-:-:S02]  /*5bb0*/  ISETP.GE.AND P2, PT, R72, UR7, PT ;  /* 0x0000000748007c0c */ /* 0x000fc4000bf46270 */
[----:B------:R-:W-:Y:S01]  /*5bc0*/  PRMT R72, R14, 0x7632, R72 ;  /* 0x000076320e487816 */ /* 0x000fe20000000048 */
[----:B-1----:R-:W-:Y:S01]  /*5bd0*/  IMAD.WIDE R8, R71, 0x2, R4 ;  /* 0x0000000247087825 */ /* 0x002fe200078e0204 */
[----:B------:R-:W-:Y:S02]  /*5be0*/  PRMT R73, R78, 0x7632, R73 ;  /* 0x000076324e497816 */ /* 0x000fe40000000049 */
[----:B------:R-:W-:Y:S01]  /*5bf0*/  PRMT R71, R16, 0x7632, R71 ;  /* 0x0000763210477816 */ /* 0x000fe20000000047 */
[C---:B---3--:R-:W-:Y:S01]  /*5c00*/  IMAD.WIDE R10, R15.reuse, 0x2, R68 ;  /* 0x000000020f0a7825 */ /* 0x048fe200078e0244 */
[----:B------:R0:W-:Y:S01]  /*5c10*/  @P4 STG.E.U16 desc[UR20][R6.64], R14 ;  /* 0x0000000e06004986 */ /* 0x0001e2000c101514 */
[----:B------:R-:W-:Y:S02]  /*5c20*/  F2FP.F16.F32.PACK_AB R28, R92, R28 ;  /* 0x0000001c5c1c723e */ /* 0x000fe400000000ff */
        /* <DEDUP_REMOVED lines=8> */
[----:B------:R4:W-:Y:S01]  /*5cb0*/  @P5 STG.E.U16 desc[UR20][R12.64], R73 ;  /* 0x000000490c005986 */ /* 0x0009e2000c101514 */
[----:B------:R-:W-:Y:S01]  /*5cc0*/  VIADD R17, R15, UR9 ;  /* 0x000000090f117c36 */ /* 0x000fe20008000000 */
[----:B------:R-:W-:Y:S01]  /*5cd0*/  ISETP.LT.AND P2, PT, R3, UR6, !P2 ;  /* 0x0000000603007c0c */ /* 0x000fe2000d741270 */
[----:B0-----:R-:W-:Y:S01]  /*5ce0*/  IMAD.WIDE R6, R15, 0x2, R68 ;  /* 0x000000020f067825 */ /* 0x001fe200078e0244 */
[----:B------:R-:W-:Y:S02]  /*5cf0*/  ISETP.GE.AND P3, PT, R70, UR7, PT ;  /* 0x0000000746007c0c */ /* 0x000fe4000bf66270 */
[----:B------:R-:W-:Y:S01]  /*5d00*/  F2FP.F16.F32.PACK_AB R29, R93, R29 ;  /* 0x0000001d5d1d723e */ /* 0x000fe200000000ff */
[----:B-1----:R-:W-:Y:S01]  /*5d10*/  IMAD.WIDE R8, R15, 0x2, R4 ;  /* 0x000000020f087825 */ /* 0x002fe200078e0204 */
[----:B------:R0:W-:Y:S01]  /*5d20*/  @P0 STG.E.U16 desc[UR20][R6.64], R16 ;  /* 0x0000001006000986 */ /* 0x0001e2000c101514 */
[----:B------:R-:W-:-:S02]  /*5d30*/  PRMT R15, R80, 0x7632, R15 ;  /* 0x00007632500f7816 */ /* 0x000fc4000000000f */
[C---:B---3--:R-:W-:Y:S01]  /*5d40*/  IMAD.WIDE R10, R17.reuse, 0x2, R68 ;  /* 0x00000002110a7825 */ /* 0x048fe200078e0244 */
[----:B------:R1:W-:Y:S01]  /*5d50*/  @P1 STG.E.U16 desc[UR20][R8.64], R80 ;  /* 0x0000005008001986 */ /* 0x0003e2000c101514 */
[----:B------:R-:W-:Y:S02]  /*5d60*/  F2FP.F16.F32.PACK_AB R30, R94, R30 ;  /* 0x0000001e5e1e723e */ /* 0x000fe400000000ff */
[----:B------:R-:W-:Y:S01]  /*5d70*/  VIADD R70, R2, 0xf ;  /* 0x0000000f02467836 */ /* 0x000fe20000000000 */
[----:B------:R3:W-:Y:S01]  /*5d80*/  @P6 STG.E.U16 desc[UR20][R10.64], R71 ;  /* 0x000000470a006986 */ /* 0x0007e2000c101514 */
[----:B------:R-:W-:Y:S01]  /*5d90*/  ISETP.LT.AND P6, PT, R0, UR6, !P3 ;  /* 0x0000000600007c0c */ /* 0x000fe2000dfc1270 */
[----:B----4-:R-:W-:Y:S01]  /*5da0*/  VIADD R13, R17, UR9 ;  /* 0x00000009110d7c36 */ /* 0x010fe20008000000 */
[----:B------:R-:W-:Y:S01]  /*5db0*/  ISETP.LT.AND P3, PT, R3, UR6, !P3 ;  /* 0x0000000603007c0c */ /* 0x000fe2000df61270 */
[----:B0-----:R-:W-:Y:S01]  /*5dc0*/  IMAD.WIDE R6, R17, 0x2, R4 ;  /* 0x0000000211067825 */ /* 0x001fe200078e0204 */
[----:B------:R-:W-:-:S02]  /*5dd0*/  ISETP.GE.AND P4, PT, R70, UR7, PT ;  /* 0x0000000746007c0c */ /* 0x000fc4000bf86270 */
[----:B------:R-:W-:Y:S01]  /*5de0*/  PRMT R17, R18, 0x7632, R17 ;  /* 0x0000763212117816 */ /* 0x000fe20000000011 */
[----:B------:R-:W-:Y:S01]  /*5df0*/  VIADD R70, R2, 0x10 ;  /* 0x0000001002467836 */ /* 0x000fe20000000000 */
[----:B------:R0:W-:Y:S01]  /*5e00*/  @P2 STG.E.U16 desc[UR20][R6.64], R15 ;  /* 0x0000000f06002986 */ /* 0x0001e2000c101514 */
[----:B-1----:R-:W-:Y:S01]  /*5e10*/  IMAD.WIDE R8, R13, 0x2, R68 ;  /* 0x000000020d087825 */ /* 0x002fe200078e0244 */
[----:B------:R-:W-:Y:S02]  /*5e20*/  F2FP.F16.F32.PACK_AB R31, R95, R31 ;  /* 0x0000001f5f1f723e */ /* 0x000fe400000000ff */
[----:B------:R-:W-:Y:S01]  /*5e30*/  ISETP.GE.AND P5, PT, R70, UR7, PT ;  /* 0x0000000746007c0c */ /* 0x000fe2000bfa6270 */
[C---:B---3--:R-:W-:Y:S01]  /*5e40*/  IMAD.WIDE R10, R13.reuse, 0x2, R4 ;  /* 0x000000020d0a7825 */ /* 0x048fe200078e0204 */
[----:B------:R1:W-:Y:S01]  /*5e50*/  @P6 STG.E.U16 desc[UR20][R8.64], R18 ;  /* 0x0000001208006986 */ /* 0x0003e2000c101514 */
[----:B------:R-:W-:Y:S02]  /*5e60*/  F2FP.F16.F32.PACK_AB R32, R96, R32 ;  /* 0x000000206020723e */ /* 0x000fe400000000ff */
[C---:B------:R-:W-:Y:S01]  /*5e70*/  ISETP.LT.AND P6, PT, R0.reuse, UR6, !P5 ;  /* 0x0000000600007c0c */ /* 0x040fe2000efc1270 */
[----:B------:R3:W-:Y:S01]  /*5e80*/  @P3 STG.E.U16 desc[UR20][R10.64], R82 ;  /* 0x000000520a003986 */ /* 0x0007e2000c101514 */
[----:B------:R-:W-:Y:S01]  /*5e90*/  ISETP.LT.AND P3, PT, R0, UR6, !P4 ;  /* 0x0000000600007c0c */ /* 0x000fe2000e761270 */
[----:B------:R-:W-:Y:S01]  /*5ea0*/  VIADD R13, R13, UR9 ;  /* 0x000000090d0d7c36 */ /* 0x000fe20008000000 */
[C---:B------:R-:W-:Y:S01]  /*5eb0*/  ISETP.LT.AND P4, PT, R3.reuse, UR6, !P4 ;  /* 0x0000000603007c0c */ /* 0x040fe2000e781270 */
[C---:B------:R-:W-:Y:S01]  /*5ec0*/  VIADD R14, R2.reuse, 0x11 ;  /* 0x00000011020e7836 */ /* 0x040fe20000000000 */
[----:B------:R-:W-:Y:S01]  /*5ed0*/  ISETP.LT.AND P5, PT, R3, UR6, !P5 ;  /* 0x0000000603007c0c */ /* 0x000fe2000efa1270 */
[----:B------:R-:W-:Y:S01]  /*5ee0*/  VIADD R12, R2, 0x13 ;  /* 0x00000013020c7836 */ /* 0x000fe20000000000 */
[----:B------:R-:W-:Y:S01]  /*5ef0*/  F2FP.F16.F32.PACK_AB R33, R97, R33 ;  /* 0x000000216121723e */ /* 0x000fe200000000ff */
[C---:B0-----:R-:W-:Y:S01]  /*5f00*/  VIADD R15, R13.reuse, UR9 ;  /* 0x000000090d0f7c36 */ /* 0x041fe20008000000 */
[----:B------:R-:W-:Y:S01]  /*5f10*/  ISETP.GE.AND P0, PT, R14, UR7, PT ;  /* 0x000000070e007c0c */ /* 0x000fe2000bf06270 */
[----:B------:R-:W-:Y:S01]  /*5f20*/  IMAD.WIDE R6, R13, 0x2, R68 ;  /* 0x000000020d067825 */ /* 0x000fe200078e0244 */
[----:B-1----:R-:W-:-:S02]  /*5f30*/  PRMT R18, R82, 0x7632, R18 ;  /* 0x0000763252127816 */ /* 0x002fc40000000012 */
[----:B------:R-:W-:Y:S01]  /*5f40*/  ISETP.GE.AND P2, PT, R12, UR7, PT ;  /* 0x000000070c007c0c */ /* 0x000fe2000bf46270 */
[----:B------:R-:W-:Y:S01]  /*5f50*/  IMAD.WIDE R8, R13, 0x2, R4 ;  /* 0x000000020d087825 */ /* 0x000fe200078e0204 */
[----:B------:R0:W-:Y:S01]  /*5f60*/  @P3 STG.E.U16 desc[UR20][R6.64], R17 ;  /* 0x0000001106003986 */ /* 0x0001e2000c101514 */
[----:B------:R-:W-:Y:S02]  /*5f70*/  F2FP.F16.F32.PACK_AB R34, R98, R34 ;  /* 0x000000226222723e */ /* 0x000fe400000000ff */
[----:B------:R-:W-:Y:S01]  /*5f80*/  VIADD R14, R2, 0x12 ;  /* 0x00000012020e7836 */ /* 0x000fe20000000000 */
[----:B------:R1:W-:Y:S01]  /*5f90*/  @P4 STG.E.U16 desc[UR20][R8.64], R18 ;  /* 0x0000001208004986 */ /* 0x0003e2000c101514 */
[----:B---3--:R-:W-:Y:S01]  /*5fa0*/  IMAD.WIDE R10, R15, 0x2, R68 ;  /* 0x000000020f0a7825 */ /* 0x008fe200078e0244 */
[----:B------:R-:W-:Y:S02]  /*5fb0*/  F2FP.F16.F32.PACK_AB R35, R99, R35 ;  /* 0x000000236323723e */ /* 0x000fe400000000ff */
[----:B------:R-:W-:Y:S01]  /*5fc0*/  ISETP.GE.AND P1, PT, R14, UR7, PT ;  /* 0x000000070e007c0c */ /* 0x000fe2000bf26270 */
[----:B------:R-:W-:Y:S01]  /*5fd0*/  IMAD.WIDE R12, R15, 0x2, R4 ;  /* 0x000000020f0c7825 */ /* 0x000fe200078e0204 */
[----:B------:R3:W-:Y:S01]  /*5fe0*/  @P6 STG.E.U16 desc[UR20][R10.64], R20 ;  /* 0x000000140a006986 */ /* 0x0007e2000c101514 */
[----:B------:R-:W-:-:S02]  /*5ff0*/  F2FP.F16.F32.PACK_AB R36, R100, R36 ;  /* 0x000000246424723e */ /* 0x000fc400000000ff */
[----:B------:R-:W-:Y:S01]  /*6000*/  VIADD R15, R15, UR9 ;  /* 0x000000090f0f7c36 */ /* 0x000fe20008000000 */
[----:B------:R4:W-:Y:S01]  /*6010*/  @P5 STG.E.U16 desc[UR20][R12.64], R84 ;  /* 0x000000540c005986 */ /* 0x0009e2000c101514 */
[----:B------:R-:W-:Y:S01]  /*6020*/  ISETP.LT.AND P5, PT, R0, UR6, !P0 ;  /* 0x0000000600007c0c */ /* 0x000fe2000c7a1270 */
[----:B------:R-:W-:Y:S01]  /*6030*/  VIADD R16, R2, 0x15 ;  /* 0x0000001502107836 */ /* 0x000fe20000000000 */
[----:B------:R-:W-:Y:S01]  /*6040*/  ISETP.LT.AND P0, PT, R3, UR6, !P0 ;  /* 0x0000000603007c0c */ /* 0x000fe2000c701270 */
[C---:B0-----:R-:W-:Y:S01]  /*6050*/  VIADD R17, R15.reuse, UR9 ;  /* 0x000000090f117c36 */ /* 0x041fe20008000000 */
[----:B------:R-:W-:Y:S01]  /*6060*/  ISETP.LT.AND P6, PT, R0, UR6, !P1 ;  /* 0x0000000600007c0c */ /* 0x000fe2000cfc1270 */
[----:B------:R-:W-:Y:S01]  /*6070*/  IMAD.WIDE R6, R15, 0x2, R68 ;  /* 0x000000020f067825 */ /* 0x000fe200078e0244 */
[----:B-1----:R-:W-:Y:S02]  /*6080*/  PRMT R18, R84, 0x7632, R18 ;  /* 0x0000763254127816 */ /* 0x002fe40000000012 */
[----:B------:R-:W-:Y:S01]  /*6090*/  ISETP.LT.AND P1, PT, R3, UR6, !P1 ;  /* 0x0000000603007c0c */ /* 0x000fe2000cf21270 */
[----:B------:R-:W-:Y:S01]  /*60a0*/  IMAD.WIDE R8, R15, 0x2, R4 ;  /* 0x000000020f087825 */ /* 0x000fe200078e0204 */
[----:B------:R-:W-:-:S02]  /*60b0*/  PRMT R15, R22, 0x7632, R15 ;  /* 0x00007632160f7816 */ /* 0x000fc4000000000f */
[----:B------:R-:W-:Y:S01]  /*60c0*/  ISETP.GE.AND P4, PT, R16, UR7, PT ;  /* 0x0000000710007c0c */ /* 0x000fe2000bf86270 */
[----:B---3--:R-:W-:Y:S01]  /*60d0*/  IMAD.WIDE R10, R17, 0x2, R68 ;  /* 0x00000002110a7825 */ /* 0x008fe200078e0244 */
[----:B------:R0:W-:Y:S01]  /*60e0*/  @P5 STG.E.U16 desc[UR20][R6.64], R19 ;  /* 0x0000001306005986 */ /* 0x0001e2000c101514 */
[----:B------:R-:W-:Y:S02]  /*60f0*/  PRMT R16, R23, 0x7632, R16 ;  /* 0x0000763217107816 */ /* 0x000fe40000000010 */
[----:B----4-:R-:W-:Y:S01]  /*6100*/  VIADD R13, R17, UR9 ;  /* 0x00000009110d7c36 */ /* 0x010fe20008000000 */
[----:B------:R1:W-:Y:S01]  /*6110*/  @P0 STG.E.U16 desc[UR20][R8.64], R18 ;  /* 0x0000001208000986 */ /* 0x0003e2000c101514 */
[C---:B------:R-:W-:Y:S01]  /*6120*/  VIADD R14, R2.reuse, 0x14 ;  /* 0x00000014020e7836 */ /* 0x040fe20000000000 */
[----:B------:R-:W-:Y:S01]  /*6130*/  F2FP.F16.F32.PACK_AB R37, R101, R37 ;  /* 0x000000256525723e */ /* 0x000fe200000000ff */
[----:B------:R-:W-:Y:S01]  /*6140*/  VIADD R12, R2, 0x18 ;  /* 0x00000018020c7836 */ /* 0x000fe20000000000 */
[----:B------:R3:W-:Y:S01]  /*6150*/  @P6 STG.E.U16 desc[UR20][R10.64], R22 ;  /* 0x000000160a006986 */ /* 0x0007e2000c101514 */
[----:B------:R-:W-:-:S02]  /*6160*/  ISETP.LT.AND P6, PT, R0, UR6, !P2 ;  /* 0x0000000600007c0c */ /* 0x000fc4000d7c1270 */
[----:B------:R-:W-:Y:S01]  /*6170*/  ISETP.LT.AND P2, PT, R3, UR6, !P2 ;  /* 0x0000000603007c0c */ /* 0x000fe2000d741270 */
[----:B0-----:R-:W-:Y:S01]  /*6180*/  IMAD.WIDE R6, R17, 0x2, R4 ;  /* 0x0000000211067825 */ /* 0x001fe200078e0204 */
[----:B------:R-:W-:Y:S02]  /*6190*/  ISETP.GE.AND P3, PT, R14, UR7, PT ;  /* 0x000000070e007c0c */ /* 0x000fe4000bf66270 */
[----:B------:R-:W-:Y:S01]  /*61a0*/  PRMT R17, R24, 0x7632, R17 ;  /* 0x0000763218117816 */ /* 0x000fe20000000011 */
[C---:B-1----:R-:W-:Y:S01]  /*61b0*/  IMAD.WIDE R8, R13.reuse, 0x2, R68 ;  /* 0x000000020d087825 */ /* 0x042fe200078e0244 */
[----:B------:R0:W-:Y:S01]  /*61c0*/  @P1 STG.E.U16 desc[UR20][R6.64], R15 ;  /* 0x0000000f06001986 */ /* 0x0001e2000c101514 */
[----:B------:R-:W-:Y:S02]  /*61d0*/  ISETP.GE.AND P1, PT, R12, UR7, PT ;  /* 0x000000070c007c0c */ /* 0x000fe4000bf26270 */
[----:B---3--:R-:W-:Y:S01]  /*61e0*/  IMAD.WIDE R10, R13, 0x2, R4 ;  /* 0x000000020d0a7825 */ /* 0x008fe200078e0204 */
[----:B------:R-:W-:Y:S01]  /*61f0*/  PRMT R18, R25, 0x7632, R18 ;  /* 0x0000763219127816 */ /* 0x000fe20000000012 */
[----:B------:R1:W-:Y:S01]  /*6200*/  @P6 STG.E.U16 desc[UR20][R8.64], R23 ;  /* 0x0000001708006986 */ /* 0x0003e2000c101514 */
[----:B------:R-:W-:Y:S01]  /*6210*/  ISETP.LT.AND P6, PT, R0, UR6, !P4 ;  /* 0x0000000600007c0c */ /* 0x000fe2000e7c1270 */
[----:B------:R-:W-:Y:S01]  /*6220*/  VIADD R14, R2, 0x16 ;  /* 0x00000016020e7836 */ /* 0x000fe20000000000 */
[----:B------:R-:W-:Y:S01]  /*6230*/  ISETP.LT.AND P4, PT, R3, UR6, !P4 ;  /* 0x0000000603007c0c */ /* 0x000fe2000e781270 */
[----:B------:R3:W-:Y:S01]  /*6240*/  @P2 STG.E.U16 desc[UR20][R10.64], R16 ;  /* 0x000000100a002986 */ /* 0x0007e2000c101514 */
[----:B------:R-:W-:Y:S01]  /*6250*/  ISETP.LT.AND P2, PT, R0, UR6, !P3 ;  /* 0x0000000600007c0c */ /* 0x000fe2000df41270 */
[----:B------:R-:W-:Y:S01]  /*6260*/  VIADD R13, R13, UR9 ;  /* 0x000000090d0d7c36 */ /* 0x000fe20008000000 */
[----:B------:R-:W-:-:S02]  /*6270*/  ISETP.LT.AND P3, PT, R3, UR6, !P3 ;  /* 0x0000000603007c0c */ /* 0x000fc4000df61270 */
[----:B------:R-:W-:Y:S01]  /*6280*/  ISETP.GE.AND P5, PT, R14, UR7, PT ;  /* 0x000000070e007c0c */ /* 0x000fe2000bfa6270 */
[----:B0-----:R-:W-:Y:S01]  /*6290*/  VIADD R15, R13, UR9 ;  /* 0x000000090d0f7c36 */ /* 0x001fe20008000000 */
[----:B------:R-:W-:Y:S01]  /*62a0*/  F2FP.F16.F32.PACK_AB R38, R102, R38 ;  /* 0x000000266626723e */ /* 0x000fe200000000ff */
[----:B------:R-:W-:Y:S01]  /*62b0*/  VIADD R14, R2, 0x17 ;  /* 0x00000017020e7836 */ /* 0x000fe20000000000 */
[----:B------:R-:W-:Y:S01]  /*62c0*/  F2FP.F16.F32.PACK_AB R39, R103, R39 ;  /* 0x000000276727723e */ /* 0x000fe200000000ff */
[C---:B------:R-:W-:Y:S01]  /*62d0*/  IMAD.WIDE R6, R13.reuse, 0x2, R68 ;  /* 0x000000020d067825 */ /* 0x040fe200078e0244 */
[----:B------:R-:W-:Y:S02]  /*62e0*/  F2FP.F16.F32.PACK_AB R40, R104, R40 ;  /* 0x000000286828723e */ /* 0x000fe400000000ff */
[----:B------:R-:W-:Y:S01]  /*62f0*/  ISETP.GE.AND P0, PT, R14, UR7, PT ;  /* 0x000000070e007c0c */ /* 0x000fe2000bf06270 */
[----:B-1----:R-:W-:Y:S01]  /*6300*/  IMAD.WIDE R8, R13, 0x2, R4 ;  /* 0x000000020d087825 */ /* 0x002fe200078e0204 */
[----:B------:R0:W-:Y:S01]  /*6310*/  @P2 STG.E.U16 desc[UR20][R6.64], R24 ;  /* 0x0000001806002986 */ /* 0x0001e2000c101514 */
[----:B------:R-:W-:-:S02]  /*6320*/  F2FP.F16.F32.PACK_AB R41, R105, R41 ;  /* 0x000000296929723e */ /* 0x000fc400000000ff */
[C---:B---3--:R-:W-:Y:S01]  /*6330*/  IMAD.WIDE R10, R15.reuse, 0x2, R68 ;  /* 0x000000020f0a7825 */ /* 0x048fe200078e0244 */
[----:B------:R1:W-:Y:S01]  /*6340*/  @P3 STG.E.U16 desc[UR20][R8.64], R17 ;  /* 0x0000001108003986 */ /* 0x0003e2000c101514 */
[C---:B------:R-:W-:Y:S02]  /*6350*/  ISETP.LT.AND P3, PT, R0.reuse, UR6, !P5 ;  /* 0x0000000600007c0c */ /* 0x040fe4000ef61270 */
[----:B------:R-:W-:Y:S01]  /*6360*/  IMAD.WIDE R12, R15, 0x2, R4 ;  /* 0x000000020f0c7825 */ /* 0x000fe200078e0204 */
[----:B------:R3:W-:Y:S01]  /*6370*/  @P6 STG.E.U16 desc[UR20][R10.64], R25 ;  /* 0x000000190a006986 */ /* 0x0007e2000c101514 */
[----:B------:R-:W-:Y:S02]  /*6380*/  ISETP.LT.AND P5, PT, R3, UR6, !P5 ;  /* 0x0000000603007c0c */ /* 0x000fe4000efa1270 */
[----:B------:R-:W-:Y:S01]  /*6390*/  VIADD R15, R15, UR9 ;  /* 0x000000090f0f7c36 */ /* 0x000fe20008000000 */
[----:B------:R-:W-:Y:S01]  /*63a0*/  ISETP.LT.AND P6, PT, R0, UR6, !P0 ;  /* 0x0000000600007c0c */ /* 0x000fe2000c7c1270 */
[----:B------:R4:W-:Y:S01]  /*63b0*/  @P4 STG.E.U16 desc[UR20][R12.64], R18 ;  /* 0x000000120c004986 */ /* 0x0009e2000c101514 */
[----:B------:R-:W-:Y:S01]  /*63c0*/  ISETP.LT.AND P0, PT, R3, UR6, !P0 ;  /* 0x0000000603007c0c */ /* 0x000fe2000c701270 */
[----:B0-----:R-:W-:Y:S01]  /*63d0*/  IMAD.WIDE R6, R15, 0x2, R68 ;  /* 0x000000020f067825 */ /* 0x001fe200078e0244 */
[----:B------:R-:W-:-:S02]  /*63e0*/  F2FP.F16.F32.PACK_AB R42, R106, R42 ;  /* 0x0000002a6a2a723e */ /* 0x000fc400000000ff */
[----:B------:R-:W-:Y:S01]  /*63f0*/  F2FP.F16.F32.PACK_AB R43, R107, R43 ;  /* 0x0000002b6b2b723e */ /* 0x000fe200000000ff */
[C---:B-1----:R-:W-:Y:S01]  /*6400*/  VIADD R17, R15.reuse, UR9 ;  /* 0x000000090f117c36 */ /* 0x042fe20008000000 */
[----:B------:R0:W-:Y:S01]  /*6410*/  @P3 STG.E.U16 desc[UR20][R6.64], R26 ;  /* 0x0000001a06003986 */ /* 0x0001e2000c101514 */
[----:B------:R-:W-:Y:S01]  /*6420*/  IMAD.WIDE R8, R15, 0x2, R4 ;  /* 0x000000020f087825 */ /* 0x000fe200078e0204 */
[----:B------:R-:W-:Y:S02]  /*6430*/  PRMT R15, R27, 0x7632, R15 ;  /* 0x000076321b0f7816 */ /* 0x000fe4000000000f */
[----:B------:R-:W-:Y:S01]  /*6440*/  F2FP.F16.F32.PACK_AB R44, R108, R44 ;  /* 0x0000002c6c2c723e */ /* 0x000fe200000000ff */
[----:B---3--:R-:W-:Y:S01]  /*6450*/  IMAD.WIDE R10, R17, 0x2, R68 ;  /* 0x00000002110a7825 */ /* 0x008fe200078e0244 */
[----:B----4-:R-:W-:Y:S02]  /*6460*/  PRMT R18, R26, 0x7632, R18 ;  /* 0x000076321a127816 */ /* 0x010fe40000000012 */
[----:B------:R-:W-:Y:S01]  /*6470*/  F2FP.F16.F32.PACK_AB R45, R109, R45 ;  /* 0x0000002d6d2d723e */ /* 0x000fe200000000ff */
[----:B------:R-:W-:Y:S01]  /*6480*/  VIADD R16, R2, 0x1a ;  /* 0x0000001a02107836 */ /* 0x000fe20000000000 */
[----:B------:R-:W-:Y:S01]  /*6490*/  F2FP.F16.F32.PACK_AB R46, R110, R46 ;  /* 0x0000002e6e2e723e */ /* 0x000fe200000000ff */
[----:B------:R1:W-:Y:S01]  /*64a0*/  @P5 STG.E.U16 desc[UR20][R8.64], R18 ;  /* 0x0000001208005986 */ /* 0x0003e2000c101514 */
[----:B------:R-:W-:Y:S01]  /*64b0*/  VIADD R13, R17, UR9 ;  /* 0x00000009110d7c36 */ /* 0x000fe20008000000 */
[----:B------:R-:W-:Y:S01]  /*64c0*/  F2FP.F16.F32.PACK_AB R47, R111, R47 ;  /* 0x0000002f6f2f723e */ /* 0x000fe200000000ff */
[----:B------:R-:W-:Y:S01]  /*64d0*/  VIADD R14, R2, 0x19 ;  /* 0x00000019020e7836 */ /* 0x000fe20000000000 */
[----:B------:R3:W-:Y:S01]  /*64e0*/  @P6 STG.E.U16 desc[UR20][R10.64], R27 ;  /* 0x0000001b0a006986 */ /* 0x0007e2000c101514 */
[----:B------:R-:W-:Y:S01]  /*64f0*/  ISETP.LT.AND P6, PT, R0, UR6, !P1 ;  /* 0x0000000600007c0c */ /* 0x000fe2000cfc1270 */
[----:B0-----:R-:W-:Y:S01]  /*6500*/  IMAD.WIDE R6, R17, 0x2, R4 ;  /* 0x0000000211067825 */ /* 0x001fe200078e0204 */
[----:B------:R-:W-:-:S02]  /*6510*/  ISETP.LT.AND P1, PT, R3, UR6, !P1 ;  /* 0x0000000603007c0c */ /* 0x000fc4000cf21270 */
[----:B------:R-:W-:Y:S01]  /*6520*/  ISETP.GE.AND P4, PT, R16, UR7, PT ;  /* 0x0000000710007c0c */ /* 0x000fe2000bf86270 */
[----:B------:R-:W-:Y:S01]  /*6530*/  VIADD R12, R2, 0x1d ;  /* 0x0000001d020c7836 */ /* 0x000fe20000000000 */
[----:B------:R-:W-:Y:S01]  /*6540*/  PRMT R16, R28, 0x7632, R16 ;  /* 0x000076321c107816 */ /* 0x000fe20000000010 */
[----:B-1----:R-:W-:Y:S01]  /*6550*/  IMAD.WIDE R8, R13, 0x2, R68 ;  /* 0x000000020d087825 */ /* 0x002fe200078e0244 */
[----:B------:R-:W-:Y:S01]  /*6560*/  ISETP.GE.AND P2, PT, R14, UR7, PT ;  /* 0x000000070e007c0c */ /* 0x000fe2000bf46270 */
[----:B------:R0:W-:Y:S01]  /*6570*/  @P0 STG.E.U16 desc[UR20][R6.64], R15 ;  /* 0x0000000f06000986 */ /* 0x0001e2000c101514 */
[----:B------:R-:W-:Y:S01]  /*6580*/  PRMT R17, R29, 0x7632, R17 ;  /* 0x000076321d117816 */ /* 0x000fe20000000011 */
[C---:B---3--:R-:W-:Y:S01]  /*6590*/  IMAD.WIDE R10, R13.reuse, 0x2, R4 ;  /* 0x000000020d0a7825 */ /* 0x048fe200078e0204 */
[----:B------:R-:W-:Y:S01]  /*65a0*/  ISETP.GE.AND P0, PT, R12, UR7, PT ;  /* 0x000000070c007c0c */ /* 0x000fe2000bf06270 */
[----:B------:R1:W-:Y:S01]  /*65b0*/  @P6 STG.E.U16 desc[UR20][R8.64], R28 ;  /* 0x0000001c08006986 */ /* 0x0003e2000c101514 */
[C---:B------:R-:W-:Y:S01]  /*65c0*/  ISETP.LT.AND P6, PT, R0.reuse, UR6, !P4 ;  /* 0x0000000600007c0c */ /* 0x040fe2000e7c1270 */
[----:B------:R-:W-:Y:S01]  /*65d0*/  VIADD R13, R13, UR9 ;  /* 0x000000090d0d7c36 */ /* 0x000fe20008000000 */
[C---:B------:R-:W-:Y:S01]  /*65e0*/  ISETP.LT.AND P4, PT, R3.reuse, UR6, !P4 ;  /* 0x0000000603007c0c */ /* 0x040fe2000e781270 */
[----:B------:R3:W-:Y:S01]  /*65f0*/  @P1 STG.E.U16 desc[UR20][R10.64], R16 ;  /* 0x000000100a001986 */ /* 0x0007e2000c101514 */
[----:B------:R-:W-:Y:S01]  /*6600*/  ISETP.LT.AND P1, PT, R0, UR6, !P2 ;  /* 0x0000000600007c0c */ /* 0x000fe2000d721270 */
[----:B------:R-:W-:Y:S01]  /*6610*/  VIADD R14, R2, 0x1b ;  /* 0x0000001b020e7836 */ /* 0x000fe20000000000 */
[----:B------:R-:W-:Y:S01]  /*6620*/  ISETP.LT.AND P2, PT, R3, UR6, !P2 ;  /* 0x0000000603007c0c */ /* 0x000fe2000d741270 */
[C---:B0-----:R-:W-:Y:S01]  /*6630*/  VIADD R15, R13.reuse, UR9 ;  /* 0x000000090d0f7c36 */ /* 0x041fe20008000000 */
[----:B------:R-:W-:Y:S01]  /*6640*/  PRMT R18, R30, 0x7632, R18 ;  /* 0x000076321e127816 */ /* 0x000fe20000000012 */
[----:B------:R-:W-:Y:S01]  /*6650*/  IMAD.WIDE R6, R13, 0x2, R68 ;  /* 0x000000020d067825 */ /* 0x000fe200078e0244 */
[----:B------:R-:W-:-:S02]  /*6660*/  ISETP.GE.AND P3, PT, R14, UR7, PT ;  /* 0x000000070e007c0c */ /* 0x000fc4000bf66270 */
[----:B------:R-:W-:Y:S01]  /*6670*/  F2FP.F16.F32.PACK_AB R48, R112, R48 ;  /* 0x000000307030723e */ /* 0x000fe200000000ff */
[----:B-1----:R-:W-:Y:S01]  /*6680*/  IMAD.WIDE R8, R13, 0x2, R4 ;  /* 0x000000020d087825 */ /* 0x002fe200078e0204 */
[----:B------:R-:W-:Y:S02]  /*6690*/  F2FP.F16.F32.PACK_AB R49, R113, R49 ;  /* 0x000000317131723e */ /* 0x000fe400000000ff */
[----:B------:R-:W-:Y:S01]  /*66a0*/  F2FP.F16.F32.PACK_AB R50, R114, R50 ;  /* 0x000000327232723e */ /* 0x000fe200000000ff */
[----:B------:R-:W-:Y:S01]  /*66b0*/  VIADD R14, R2, 0x1c ;  /* 0x0000001c020e7836 */ /* 0x000fe20000000000 */
[----:B------:R0:W-:Y:S01]  /*66c0*/  @P1 STG.E.U16 desc[UR20][R6.64], R29 ;  /* 0x0000001d06001986 */ /* 0x0001e2000c101514 */
[----:B---3--:R-:W-:Y:S01]  /*66d0*/  IMAD.WIDE R10, R15, 0x2, R68 ;  /* 0x000000020f0a7825 */ /* 0x008fe200078e0244 */
[----:B------:R-:W-:Y:S02]  /*66e0*/  F2FP.F16.F32.PACK_AB R51, R115, R51 ;  /* 0x000000337333723e */ /* 0x000fe400000000ff */
[----:B------:R1:W-:Y:S01]  /*66f0*/  @P2 STG.E.U16 desc[UR20][R8.64], R17 ;  /* 0x0000001108002986 */ /* 0x0003e2000c101514 */
[----:B------:R-:W-:Y:S01]  /*6700*/  IMAD.WIDE R12, R15, 0x2, R4 ;  /* 0x000000020f0c7825 */ /* 0x000fe200078e0204 */
[----:B------:R-:W-:-:S02]  /*6710*/  ISETP.GE.AND P5, PT, R14, UR7, PT ;  /* 0x000000070e007c0c */ /* 0x000fc4000bfa6270 */
[----:B------:R3:W-:Y:S01]  /*6720*/  @P6 STG.E.U16 desc[UR20][R10.64], R30 ;  /* 0x0000001e0a006986 */ /* 0x0007e2000c101514 */
[----:B------:R-:W-:Y:S01]  /*6730*/  VIADD R15, R15, UR9 ;  /* 0x000000090f0f7c36 */ /* 0x000fe20008000000 */
[----:B------:R-:W-:Y:S01]  /*6740*/  ISETP.LT.AND P6, PT, R0, UR6, !P5 ;  /* 0x0000000600007c0c */ /* 0x000fe2000efc1270 */
[----:B------:R-:W-:Y:S01]  /*6750*/  VIADD R16, R2, 0x1f ;  /* 0x0000001f02107836 */ /* 0x000fe20000000000 */
[----:B------:R4:W-:Y:S01]  /*6760*/  @P4 STG.E.U16 desc[UR20][R12.64], R18 ;  /* 0x000000120c004986 */ /* 0x0009e2000c101514 */
[----:B------:R-:W-:Y:S01]  /*6770*/  ISETP.LT.AND P4, PT, R0, UR6, !P3 ;  /* 0x0000000600007c0c */ /* 0x000fe2000df81270 */
[----:B0-----:R-:W-:Y:S01]  /*6780*/  IMAD.WIDE R6, R15, 0x2, R68 ;  /* 0x000000020f067825 */ /* 0x001fe200078e0244 */
[C---:B------:R-:W-:Y:S02]  /*6790*/  ISETP.LT.AND P3, PT, R3.reuse, UR6, !P3 ;  /* 0x0000000603007c0c */ /* 0x040fe4000df61270 */
[----:B------:R-:W-:Y:S01]  /*67a0*/  ISETP.LT.AND P5, PT, R3, UR6, !P5 ;  /* 0x0000000603007c0c */ /* 0x000fe2000efa1270 */
[C---:B-1----:R-:W-:Y:S01]  /*67b0*/  VIADD R17, R15.reuse, UR9 ;  /* 0x000000090f117c36 */ /* 0x042fe20008000000 */
[----:B------:R-:W-:Y:S01]  /*67c0*/  ISETP.GE.AND P2, PT, R16, UR7, PT ;  /* 0x0000000710007c0c */ /* 0x000fe2000bf46270 */
[----:B------:R-:W-:Y:S01]  /*67d0*/  IMAD.WIDE R8, R15, 0x2, R4 ;  /* 0x000000020f087825 */ /* 0x000fe200078e0204 */
[----:B------:R-:W-:-:S02]  /*67e0*/  PRMT R15, R32, 0x7632, R15 ;  /* 0x00007632200f7816 */ /* 0x000fc4000000000f */
[----:B------:R-:W-:Y:S01]  /*67f0*/  PRMT R16, R33, 0x7632, R16 ;  /* 0x0000763221107816 */ /* 0x000fe20000000010 */
[----:B---3--:R-:W-:Y:S01]  /*6800*/  IMAD.WIDE R10, R17, 0x2, R68 ;  /* 0x00000002110a7825 */ /* 0x008fe200078e0244 */
[----:B----4-:R-:W-:Y:S01]  /*6810*/  PRMT R18, R31, 0x7632, R18 ;  /* 0x000076321f127816 */ /* 0x010fe20000000012 */
[----:B------:R0:W-:Y:S01]  /*6820*/  @P4 STG.E.U16 desc[UR20][R6.64], R31 ;  /* 0x0000001f06004986 */ /* 0x0001e2000c101514 */
[----:B------:R-:W-:Y:S01]  /*6830*/  F2FP.F16.F32.PACK_AB R52, R116, R52 ;  /* 0x000000347434723e */ /* 0x000fe200000000ff */
[----:B------:R-:W-:Y:S01]  /*6840*/  VIADD R13, R17, UR9 ;  /* 0x00000009110d7c36 */ /* 0x000fe20008000000 */
[----:B------:R-:W-:Y:S01]  /*6850*/  F2FP.F16.F32.PACK_AB R53, R117, R53 ;  /* 0x000000357535723e */ /* 0x000fe200000000ff */
[----:B------:R1:W-:Y:S01]  /*6860*/  @P3 STG.E.U16 desc[UR20][R8.64], R18 ;  /* 0x0000001208003986 */ /* 0x0003e2000c101514 */
[----:B------:R-:W-:Y:S01]  /*6870*/  VIADD R14, R2, 0x1e ;  /* 0x0000001e020e7836 */ /* 0x000fe20000000000 */
        /* <DEDUP_REMOVED lines=21> */
[----:B0-----:R-:W-:Y:S01]  /*69d0*/  VIADD R15, R13, UR9 ;  /* 0x000000090d0f7c36 */ /* 0x001fe20008000000 */
[----:B------:R-:W-:Y:S01]  /*69e0*/  F2FP.F16.F32.PACK_AB R55, R119, R55 ;  /* 0x000000377737723e */ /* 0x000fe200000000ff */
        /* <DEDUP_REMOVED lines=27> */
[C---:B---3--:R-:W-:Y:S01]  /*6ba0*/  IMAD.WIDE R10, R17.reuse, 0x2, R68 ;  /* 0x00000002110a7825 */ /* 0x048fe200078e0244 */
        /* <DEDUP_REMOVED lines=18> */
[C---:B---3--:R-:W-:Y:S01]  /*6cd0*/  IMAD.WIDE R10, R13.reuse, 0x2, R4 ;  /* 0x000000020d0a7825 */ /* 0x048fe200078e0204 */
        /* <DEDUP_REMOVED lines=40> */
[----:B------:R0:W-:Y:S02]  /*6f60*/  @P1 STG.E.U16 desc[UR20][R6.64], R41 ;  /* 0x0000002906001986 */ /* 0x0001e4000c101514 */
[----:B------:R-:W-:Y:S02]  /*6f70*/  VIADD R13, R17, UR9 ;  /* 0x00000009110d7c36 */ /* 0x000fe40008000000 */
[----:B------:R1:W-:Y:S01]  /*6f80*/  @P2 STG.E.U16 desc[UR20][R8.64], R18 ;  /* 0x0000001208002986 */ /* 0x0003e2000c101514 */
[C---:B------:R-:W-:Y:S02]  /*6f90*/  VIADD R14, R2.reuse, 0x28 ;  /* 0x00000028020e7836 */ /* 0x040fe40000000000 */
        /* <DEDUP_REMOVED lines=21> */
[C---:B0-----:R-:W-:Y:S02]  /*70f0*/  VIADD R15, R13.reuse, UR9 ;  /* 0x000000090d0f7c36 */ /* 0x041fe40008000000 */
[----:B------:R-:W-:Y:S02]  /*7100*/  VIADD R14, R2, 0x2b ;  /* 0x0000002b020e7836 */ /* 0x000fe40000000000 */
[----:B------:R-:W-:-:S03]  /*7110*/  IMAD.WIDE R6, R13, 0x2, R68 ;  /* 0x000000020d067825 */ /* 0x000fc600078e0244 */
[----:B------:R-:W-:Y:S01]  /*7120*/  ISETP.GE.AND P2, PT, R14, UR7, PT ;  /* 0x000000070e007c0c */ /* 0x000fe2000bf46270 */
[----:B-1----:R-:W-:Y:S01]  /*7130*/  IMAD.WIDE R8, R13, 0x2, R4 ;  /* 0x000000020d087825 */ /* 0x002fe200078e0204 */
[----:B------:R0:W-:Y:S03]  /*7140*/  @P3 STG.E.U16 desc[UR20][R6.64], R44 ;  /* 0x0000002c06003986 */ /* 0x0001e6000c101514 */
[C---:B---3--:R-:W-:Y:S01]  /*7150*/  IMAD.WIDE R10, R15.reuse, 0x2, R68 ;  /* 0x000000020f0a7825 */ /* 0x048fe200078e0244 */
[----:B------:R1:W-:Y:S01]  /*7160*/  @P5 STG.E.U16 desc[UR20][R8.64], R17 ;  /* 0x0000001108005986 */ /* 0x0003e2000c101514 */
[----:B------:R-:W-:Y:S02]  /*7170*/  ISETP.LT.AND P5, PT, R0, UR6, !P1 ;  /* 0x0000000600007c0c */ /* 0x000fe4000cfa1270 */
[----:B------:R-:W-:Y:S01]  /*7180*/  IMAD.WIDE R12, R15, 0x2, R4 ;  /* 0x000000020f0c7825 */ /* 0x000fe200078e0204 */
[----:B------:R-:W-:Y:S01]  /*7190*/  @P6 STG.E.U16 desc[UR20][R10.64], R45 ;  /* 0x0000002d0a006986 */ /* 0x000fe2000c101514 */
[----:B------:R-:W-:-:S02]  /*71a0*/  ISETP.LT.AND P1, PT, R3, UR6, !P1 ;  /* 0x0000000603007c0c */ /* 0x000fc4000cf21270 */
[----:B------:R-:W-:Y:S01]  /*71b0*/  VIADD R15, R15, UR9 ;  /* 0x000000090f0f7c36 */ /* 0x000fe20008000000 */
[----:B------:R-:W-:Y:S01]  /*71c0*/  ISETP.LT.AND P6, PT, R0, UR6, !P2 ;  /* 0x0000000600007c0c */ /* 0x000fe2000d7c1270 */
[----:B------:R3:W-:Y:S01]  /*71d0*/  @P0 STG.E.U16 desc[UR20][R12.64], R18 ;  /* 0x000000120c000986 */ /* 0x0007e2000c101514 */
[----:B------:R-:W-:Y:S01]  /*71e0*/  ISETP.LT.AND P2, PT, R3, UR6, !P2 ;  /* 0x0000000603007c0c */ /* 0x000fe2000d741270 */
[----:B0-----:R-:W-:-:S04]  /*71f0*/  IMAD.WIDE R6, R15, 0x2, R68 ;  /* 0x000000020f067825 */ /* 0x001fc800078e0244 */
[C---:B-1----:R-:W-:Y:S01]  /*7200*/  VIADD R17, R15.reuse, UR9 ;  /* 0x000000090f117c36 */ /* 0x042fe20008000000 */
[----:B------:R0:W-:Y:S01]  /*7210*/  @P5 STG.E.U16 desc[UR20][R6.64], R46 ;  /* 0x0000002e06005986 */ /* 0x0001e2000c101514 */
[----:B------:R-:W-:Y:S01]  /*7220*/  IMAD.WIDE R8, R15, 0x2, R4 ;  /* 0x000000020f087825 */ /* 0x000fe200078e0204 */
[----:B------:R-:W-:Y:S02]  /*7230*/  PRMT R15, R47, 0x7632, R15 ;  /* 0x000076322f0f7816 */ /* 0x000fe4000000000f */
[----:B---3--:R-:W-:Y:S01]  /*7240*/  PRMT R18, R46, 0x7632, R18 ;  /* 0x000076322e127816 */ /* 0x008fe20000000012 */
[----:B------:R-:W-:-:S04]  /*7250*/  IMAD.WIDE R10, R17, 0x2, R68 ;  /* 0x00000002110a7825 */ /* 0x000fc800078e0244 */
[----:B------:R1:W-:Y:S01]  /*7260*/  @P1 STG.E.U16 desc[UR20][R8.64], R18 ;  /* 0x0000001208001986 */ /* 0x0003e2000c101514 */
[----:B------:R-:W-:Y:S02]  /*7270*/  VIADD R16, R2, 0x2e ;  /* 0x0000002e02107836 */ /* 0x000fe40000000000 */
[----:B------:R-:W-:Y:S01]  /*7280*/  VIADD R13, R17, UR9 ;  /* 0x00000009110d7c36 */ /* 0x000fe20008000000 */
[----:B------:R3:W-:Y:S01]  /*7290*/  @P6 STG.E.U16 desc[UR20][R10.64], R47 ;  /* 0x0000002f0a006986 */ /* 0x0007e2000c101514 */
[----:B------:R-:W-:Y:S01]  /*72a0*/  ISETP.LT.AND P6, PT, R0, UR6, !P4 ;  /* 0x0000000600007c0c */ /* 0x000fe2000e7c1270 */
[----:B------:R-:W-:Y:S01]  /*72b0*/  VIADD R14, R2, 0x2d ;  /* 0x0000002d020e7836 */ /* 0x000fe20000000000 */
[----:B------:R-:W-:Y:S01]  /*72c0*/  ISETP.LT.AND P4, PT, R3, UR6, !P4 ;  /* 0x0000000603007c0c */ /* 0x000fe2000e781270 */
[----:B0-----:R-:W-:Y:S01]  /*72d0*/  IMAD.WIDE R6, R17, 0x2, R4 ;  /* 0x0000000211067825 */ /* 0x001fe200078e0204 */
[----:B------:R-:W-:Y:S02]  /*72e0*/  ISETP.GE.AND P0, PT, R16, UR7, PT ;  /* 0x0000000710007c0c */ /* 0x000fe4000bf06270 */
[----:B------:R-:W-:Y:S01]  /*72f0*/  PRMT R16, R48, 0x7632, R16 ;  /* 0x0000763230107816 */ /* 0x000fe20000000010 */
[----:B-1----:R-:W-:Y:S01]  /*7300*/  IMAD.WIDE R8, R13, 0x2, R68 ;  /* 0x000000020d087825 */ /* 0x002fe200078e0244 */
[----:B------:R-:W-:Y:S01]  /*7310*/  ISETP.GE.AND P3, PT, R14, UR7, PT ;  /* 0x000000070e007c0c */ /* 0x000fe2000bf66270 */
[----:B------:R0:W-:Y:S01]  /*7320*/  @P2 STG.E.U16 desc[UR20][R6.64], R15 ;  /* 0x0000000f06002986 */ /* 0x0001e2000c101514 */
[----:B------:R-:W-:Y:S01]  /*7330*/  PRMT R17, R49, 0x7632, R17 ;  /* 0x0000763231117816 */ /* 0x000fe20000000011 */
        /* <DEDUP_REMOVED lines=10> */
[----:B0-----:R-:W-:-:S03]  /*73e0*/  IMAD.WIDE R6, R13, 0x2, R68 ;  /* 0x000000020d067825 */ /* 0x001fc600078e0244 */
[----:B------:R-:W-:Y:S01]  /*73f0*/  ISETP.GE.AND P5, PT, R14, UR7, PT ;  /* 0x000000070e007c0c */ /* 0x000fe2000bfa6270 */
[----:B-1----:R-:W-:-:S04]  /*7400*/  IMAD.WIDE R8, R13, 0x2, R4 ;  /* 0x000000020d087825 */ /* 0x002fc800078e0204 */
[C---:B------:R-:W-:Y:S02]  /*7410*/  VIADD R12, R2.reuse, 0x31 ;  /* 0x00000031020c7836 */ /* 0x040fe40000000000 */
[----:B------:R-:W-:Y:S01]  /*7420*/  VIADD R15, R13, UR9 ;  /* 0x000000090d0f7c36 */ /* 0x000fe20008000000 */
[----:B------:R0:W-:Y:S01]  /*7430*/  @P4 STG.E.U16 desc[UR20][R6.64], R49 ;  /* 0x0000003106004986 */ /* 0x0001e2000c101514 */
[----:B------:R-:W-:Y:S01]  /*7440*/  VIADD R14, R2, 0x30 ;  /* 0x00000030020e7836 */ /* 0x000fe20000000000 */
[----:B------:R-:W-:Y:S01]  /*7450*/  ISETP.GE.AND P2, PT, R12, UR7, PT ;  /* 0x000000070c007c0c */ /* 0x000fe2000bf46270 */
[----:B---3--:R-:W-:Y:S01]  /*7460*/  IMAD.WIDE R10, R15, 0x2, R68 ;  /* 0x000000020f0a7825 */ /* 0x008fe200078e0244 */
[----:B------:R1:W-:Y:S01]  /*7470*/  @P3 STG.E.U16 desc[UR20][R8.64], R17 ;  /* 0x0000001108003986 */ /* 0x0003e2000c101514 */
[----:B------:R-:W-:Y:S02]  /*7480*/  ISETP.LT.AND P3, PT, R0, UR6, !P5 ;  /* 0x0000000600007c0c */ /* 0x000fe4000ef61270 */
[----:B------:R-:W-:Y:S01]  /*7490*/  ISETP.LT.AND P5, PT, R3, UR6, !P5 ;  /* 0x0000000603007c0c */ /* 0x000fe2000efa1270 */
[C---:B------:R-:W-:Y:S01]  /*74a0*/  IMAD.WIDE R12, R15.reuse, 0x2, R4 ;  /* 0x000000020f0c7825 */ /* 0x040fe200078e0204 */
[----:B------:R-:W-:Y:S01]  /*74b0*/  ISETP.GE.AND P1, PT, R14, UR7, PT ;  /* 0x000000070e007c0c */ /* 0x000fe2000bf26270 */
[----:B------:R-:W-:Y:S02]  /*74c0*/  @P6 STG.E.U16 desc[UR20][R10.64], R50 ;  /* 0x000000320a006986 */ /* 0x000fe4000c101514 */
[----:B------:R-:W-:Y:S01]  /*74d0*/  VIADD R15, R15, UR9 ;  /* 0x000000090f0f7c36 */ /* 0x000fe20008000000 */
[----:B------:R-:W-:Y:S01]  /*74e0*/  ISETP.LT.AND P6, PT, R0, UR6, !P1 ;  /* 0x0000000600007c0c */ /* 0x000fe2000cfc1270 */
[----:B------:R3:W-:Y:S01]  /*74f0*/  @P0 STG.E.U16 desc[UR20][R12.64], R18 ;  /* 0x000000120c000986 */ /* 0x0007e2000c101514 */
[----:B------:R-:W-:Y:S01]  /*7500*/  ISETP.LT.AND P1, PT, R3, UR6, !P1 ;  /* 0x0000000603007c0c */ /* 0x000fe2000cf21270 */
[----:B0-----:R-:W-:-:S04]  /*7510*/  IMAD.WIDE R6, R15, 0x2, R68 ;  /* 0x000000020f067825 */ /* 0x001fc800078e0244 */
[C---:B-1----:R-:W-:Y:S01]  /*7520*/  IMAD.WIDE R8, R15.reuse, 0x2, R4 ;  /* 0x000000020f087825 */ /* 0x042fe200078e0204 */
[----:B------:R0:W-:Y:S03]  /*7530*/  @P3 STG.E.U16 desc[UR20][R6.64], R51 ;  /* 0x0000003306003986 */ /* 0x0001e6000c101514 */
[----:B------:R-:W-:Y:S01]  /*7540*/  VIADD R17, R15, UR9 ;  /* 0x000000090f117c36 */ /* 0x000fe20008000000 */
[----:B------:R-:W-:Y:S01]  /*7550*/  PRMT R15, R52, 0x7632, R15 ;  /* 0x00007632340f7816 */ /* 0x000fe2000000000f */
[----:B------:R-:W-:Y:S01]  /*7560*/  VIADD R14, R2, 0x32 ;  /* 0x00000032020e7836 */ /* 0x000fe20000000000 */
[----:B---3--:R-:W-:Y:S01]  /*7570*/  PRMT R18, R51, 0x7632, R18 ;  /* 0x0000763233127816 */ /* 0x008fe20000000012 */
[----:B------:R-:W-:-:S03]  /*7580*/  IMAD.WIDE R10, R17, 0x2, R68 ;  /* 0x00000002110a7825 */ /* 0x000fc600078e0244 */
[----:B------:R-:W-:Y:S01]  /*7590*/  ISETP.GE.AND P4, PT, R14, UR7, PT ;  /* 0x000000070e007c0c */ /* 0x000fe2000bf86270 */
[----:B------:R1:W-:Y:S01]  /*75a0*/  @P5 STG.E.U16 desc[UR20][R8.64], R18 ;  /* 0x0000001208005986 */ /* 0x0003e2000c101514 */
[----:B------:R-:W-:Y:S01]  /*75b0*/  ISETP.LT.AND P5, PT, R0, UR6, !P2 ;  /* 0x0000000600007c0c */ /* 0x000fe2000d7a1270 */
[----:B------:R-:W-:Y:S02]  /*75c0*/  VIADD R13, R17, UR9 ;  /* 0x00000009110d7c36 */ /* 0x000fe40008000000 */
[----:B------:R3:W-:Y:S01]  /*75d0*/  @P6 STG.E.U16 desc[UR20][R10.64], R52 ;  /* 0x000000340a006986 */ /* 0x0007e2000c101514 */
[----:B------:R-:W-:Y:S01]  /*75e0*/  ISETP.LT.AND P6, PT, R3, UR6, !P2 ;  /* 0x0000000603007c0c */ /* 0x000fe2000d7c1270 */
[----:B0-----:R-:W-:Y:S01]  /*75f0*/  IMAD.WIDE R6, R17, 0x2, R4 ;  /* 0x0000000211067825 */ /* 0x001fe200078e0204 */
[----:B------:R-:W-:-:S03]  /*7600*/  PRMT R17, R54, 0x7632, R17 ;  /* 0x0000763236117816 */ /* 0x000fc60000000011 */
[----:B------:R-:W-:Y:S01]  /*7610*/  VIADD R16, R2, 0x33 ;  /* 0x0000003302107836 */ /* 0x000fe20000000000 */
[----:B------:R0:W-:Y:S01]  /*7620*/  @P1 STG.E.U16 desc[UR20][R6.64], R15 ;  /* 0x0000000f06001986 */ /* 0x0001e2000c101514 */
[----:B-1----:R-:W-:Y:S01]  /*7630*/  IMAD.WIDE R8, R13, 0x2, R68 ;  /* 0x000000020d087825 */ /* 0x002fe200078e0244 */
[----:B------:R-:W-:Y:S02]  /*7640*/  PRMT R18, R55, 0x7632, R18 ;  /* 0x0000763237127816 */ /* 0x000fe40000000012 */
[----:B------:R-:W-:Y:S01]  /*7650*/  ISETP.GE.AND P0, PT, R16, UR7, PT ;  /* 0x0000000710007c0c */ /* 0x000fe2000bf06270 */
[----:B---3--:R-:W-:Y:S01]  /*7660*/  IMAD.WIDE R10, R13, 0x2, R4 ;  /* 0x000000020d0a7825 */ /* 0x008fe200078e0204 */
[----:B------:R1:W-:Y:S01]  /*7670*/  @P5 STG.E.U16 desc[UR20][R8.64], R53 ;  /* 0x0000003508005986 */ /* 0x0003e2000c101514 */
[----:B------:R-:W-:Y:S02]  /*7680*/  PRMT R16, R53, 0x7632, R16 ;  /* 0x0000763235107816 */ /* 0x000fe40000000010 */
[----:B------:R-:W-:Y:S01]  /*7690*/  ISETP.LT.AND P5, PT, R0, UR6, !P4 ;  /* 0x0000000600007c0c */ /* 0x000fe2000e7a1270 */
[----:B------:R-:W-:Y:S01]  /*76a0*/  VIADD R13, R13, UR9 ;  /* 0x000000090d0d7c36 */ /* 0x000fe20008000000 */
[----:B------:R-:W-:Y:S01]  /*76b0*/  ISETP.LT.AND P4, PT, R3, UR6, !P4 ;  /* 0x0000000603007c0c */ /* 0x000fe2000e781270 */
[----:B------:R-:W-:Y:S01]  /*76c0*/  VIADD R14, R2, 0x34 ;  /* 0x00000034020e7836 */ /* 0x000fe20000000000 */
[----:B------:R3:W-:Y:S01]  /*76d0*/  @P6 STG.E.U16 desc[UR20][R10.64], R16 ;  /* 0x000000100a006986 */ /* 0x0007e2000c101514 */
[----:B------:R-:W-:Y:S01]  /*76e0*/  ISETP.LT.AND P6, PT, R0, UR6, !P0 ;  /* 0x0000000600007c0c */ /* 0x000fe2000c7c1270 */
[----:B0-----:R-:W-:Y:S01]  /*76f0*/  IMAD.WIDE R6, R13, 0x2, R68 ;  /* 0x000000020d067825 */ /* 0x001fe200078e0244 */
[----:B------:R-:W-:-:S02]  /*7700*/  ISETP.LT.AND P0, PT, R3, UR6, !P0 ;  /* 0x0000000603007c0c */ /* 0x000fc4000c701270 */
[----:B------:R-:W-:Y:S01]  /*7710*/  ISETP.GE.AND P3, PT, R14, UR7, PT ;  /* 0x000000070e007c0c */ /* 0x000fe2000bf66270 */
[----:B-1----:R-:W-:-:S03]  /*7720*/  IMAD.WIDE R8, R13, 0x2, R4 ;  /* 0x000000020d087825 */ /* 0x002fc600078e0204 */
[----:B------:R0:W-:Y:S01]  /*7730*/  @P5 STG.E.U16 desc[UR20][R6.64], R54 ;  /* 0x0000003606005986 */ /* 0x0001e2000c101514 */
[----:B------:R-:W-:Y:S02]  /*7740*/  VIADD R15, R13, UR9 ;  /* 0x000000090d0f7c36 */ /* 0x000fe40008000000 */
[C---:B------:R-:W-:Y:S01]  /*7750*/  VIADD R14, R2.reuse, 0x35 ;  /* 0x00000035020e7836 */ /* 0x040fe20000000000 */
[----:B------:R1:W-:Y:S01]  /*7760*/  @P4 STG.E.U16 desc[UR20][R8.64], R17 ;  /* 0x0000001108004986 */ /* 0x0003e2000c101514 */
[----:B------:R-:W-:Y:S01]  /*7770*/  VIADD R12, R2, 0x36 ;  /* 0x00000036020c7836 */ /* 0x000fe20000000000 */
[----:B------:R-:W-:Y:S01]  /*7780*/  ISETP.LT.AND P4, PT, R0, UR6, !P3 ;  /* 0x0000000600007c0c */ /* 0x000fe2000df81270 */
[----:B---3--:R-:W-:Y:S01]  /*7790*/  IMAD.WIDE R10, R15, 0x2, R68 ;  /* 0x000000020f0a7825 */ /* 0x008fe200078e0244 */
[----:B------:R-:W-:Y:S02]  /*77a0*/  ISETP.GE.AND P2, PT, R14, UR7, PT ;  /* 0x000000070e007c0c */ /* 0x000fe4000bf46270 */
[----:B------:R-:W-:Y:S01]  /*77b0*/  ISETP.LT.AND P3, PT, R3, UR6, !P3 ;  /* 0x0000000603007c0c */ /* 0x000fe2000df61270 */
[----:B------:R-:W-:Y:S01]  /*77c0*/  VIADD R14, R2, 0x37 ;  /* 0x00000037020e7836 */ /* 0x000fe20000000000 */
[----:B------:R-:W-:Y:S01]  /*77d0*/  ISETP.GE.AND P1, PT, R12, UR7, PT ;  /* 0x000000070c007c0c */ /* 0x000fe2000bf26270 */
[----:B------:R-:W-:Y:S01]  /*77e0*/  IMAD.WIDE R12, R15, 0x2, R4 ;  /* 0x000000020f0c7825 */ /* 0x000fe200078e0204 */
[----:B------:R-:W-:Y:S01]  /*77f0*/  @P6 STG.E.U16 desc[UR20][R10.64], R55 ;  /* 0x000000370a006986 */ /* 0x000fe2000c101514 */
[----:B------:R-:W-:-:S02]  /*7800*/  ISETP.LT.AND P6, PT, R0, UR6, !P2 ;  /* 0x0000000600007c0c */ /* 0x000fc4000d7c1270 */
[----:B------:R-:W-:Y:S01]  /*7810*/  VIADD R15, R15, UR9 ;  /* 0x000000090f0f7c36 */ /* 0x000fe20008000000 */
[----:B------:R3:W-:Y:S01]  /*7820*/  @P0 STG.E.U16 desc[UR20][R12.64], R18 ;  /* 0x000000120c000986 */ /* 0x0007e2000c101514 */
[----:B------:R-:W-:Y:S01]  /*7830*/  ISETP.LT.AND P2, PT, R3, UR6, !P2 ;  /* 0x0000000603007c0c */ /* 0x000fe2000d741270 */
[----:B------:R-:W-:Y:S01]  /*7840*/  VIADD R16, R2, 0x38 ;  /* 0x0000003802107836 */ /* 0x000fe20000000000 */
[----:B------:R-:W-:Y:S01]  /*7850*/  ISETP.GE.AND P5, PT, R14, UR7, PT ;  /* 0x000000070e007c0c */ /* 0x000fe2000bfa6270 */
[----:B0-----:R-:W-:-:S03]  /*7860*/  IMAD.WIDE R6, R15, 0x2, R68 ;  /* 0x000000020f067825 */ /* 0x001fc600078e0244 */
[----:B------:R-:W-:Y:S01]  /*7870*/  ISETP.GE.AND P0, PT, R16, UR7, PT ;  /* 0x0000000710007c0c */ /* 0x000fe2000bf06270 */
[C---:B-1----:R-:W-:Y:S01]  /*7880*/  VIADD R17, R15.reuse, UR9 ;  /* 0x000000090f117c36 */ /* 0x042fe20008000000 */
[----:B------:R0:W-:Y:S01]  /*7890*/  @P4 STG.E.U16 desc[UR20][R6.64], R56 ;  /* 0x0000003806004986 */ /* 0x0001e2000c101514 */
[----:B------:R-:W-:Y:S01]  /*78a0*/  IMAD.WIDE R8, R15, 0x2, R4 ;  /* 0x000000020f087825 */ /* 0x000fe200078e0204 */
[----:B------:R-:W-:Y:S02]  /*78b0*/  PRMT R15, R57, 0x7632, R15 ;  /* 0x00007632390f7816 */ /* 0x000fe4000000000f */
[----:B---3--:R-:W-:Y:S01]  /*78c0*/  PRMT R18, R56, 0x7632, R18 ;  /* 0x0000763238127816 */ /* 0x008fe20000000012 */
[----:B------:R-:W-:Y:S01]  /*78d0*/  IMAD.WIDE R10, R17, 0x2, R68 ;  /* 0x00000002110a7825 */ /* 0x000fe200078e0244 */
[----:B------:R-:W-:-:S03]  /*78e0*/  PRMT R16, R58, 0x7632, R16 ;  /* 0x000076323a107816 */ /* 0x000fc60000000010 */
        /* <DEDUP_REMOVED lines=9> */
[C---:B-1----:R-:W-:Y:S01]  /*7980*/  IMAD.WIDE R8, R13.reuse, 0x2, R68 ;  /* 0x000000020d087825 */ /* 0x042fe200078e0244 */
[----:B------:R-:W-:Y:S02]  /*7990*/  PRMT R18, R60, 0x7632, R18 ;  /* 0x000076323c127816 */ /* 0x000fe40000000012 */
[----:B------:R-:W-:Y:S01]  /*79a0*/  ISETP.GE.AND P4, PT, R14, UR7, PT ;  /* 0x000000070e007c0c */ /* 0x000fe2000bf86270 */
[----:B---3--:R-:W-:Y:S01]  /*79b0*/  IMAD.WIDE R10, R13, 0x2, R4 ;  /* 0x000000020d0a7825 */ /* 0x008fe200078e0204 */
[----:B------:R1:W-:Y:S01]  /*79c0*/  @P3 STG.E.U16 desc[UR20][R8.64], R58 ;  /* 0x0000003a08003986 */ /* 0x0003e2000c101514 */
[C---:B------:R-:W-:Y:S02]  /*79d0*/  ISETP.LT.AND P3, PT, R0.reuse, UR6, !P5 ;  /* 0x0000000600007c0c */ /* 0x040fe4000ef61270 */
[----:B------:R-:W-:Y:S01]  /*79e0*/  ISETP.LT.AND P5, PT, R3, UR6, !P5 ;  /* 0x0000000603007c0c */ /* 0x000fe2000efa1270 */
[----:B------:R3:W-:Y:S01]  /*79f0*/  @P6 STG.E.U16 desc[UR20][R10.64], R16 ;  /* 0x000000100a006986 */ /* 0x0007e2000c101514 */
[----:B------:R-:W-:Y:S01]  /*7a00*/  ISETP.LT.AND P6, PT, R0, UR6, !P0 ;  /* 0x0000000600007c0c */ /* 0x000fe2000c7c1270 */
[----:B------:R-:W-:Y:S01]  /*7a10*/  VIADD R13, R13, UR9 ;  /* 0x000000090d0d7c36 */ /* 0x000fe20008000000 */
[----:B------:R-:W-:Y:S01]  /*7a20*/  ISETP.LT.AND P0, PT, R3, UR6, !P0 ;  /* 0x0000000603007c0c */ /* 0x000fe2000c701270 */
[----:B------:R-:W-:-:S02]  /*7a30*/  VIADD R14, R2, 0x3a ;  /* 0x0000003a020e7836 */ /* 0x000fc40000000000 */
[C---:B0-----:R-:W-:Y:S02]  /*7a40*/  VIADD R15, R13.reuse, UR9 ;  /* 0x000000090d0f7c36 */ /* 0x041fe40008000000 */
[----:B------:R-:W-:Y:S01]  /*7a50*/  IMAD.WIDE R6, R13, 0x2, R68 ;  /* 0x000000020d067825 */ /* 0x000fe200078e0244 */
[----:B------:R-:W-:-:S03]  /*7a60*/  ISETP.GE.AND P1, PT, R14, UR7, PT ;  /* 0x000000070e007c0c */ /* 0x000fc6000bf26270 */
[----:B-1----:R-:W-:Y:S01]  /*7a70*/  IMAD.WIDE R8, R13, 0x2, R4 ;  /* 0x000000020d087825 */ /* 0x002fe200078e0204 */
[----:B------:R-:W-:Y:S03]  /*7a80*/  @P3 STG.E.U16 desc[UR20][R6.64], R59 ;  /* 0x0000003b06003986 */ /* 0x000fe6000c101514 */
[----:B------:R-:W-:Y:S01]  /*7a90*/  VIADD R12, R2, 0x3b ;  /* 0x0000003b020c7836 */ /* 0x000fe20000000000 */
[----:B------:R0:W-:Y:S01]  /*7aa0*/  @P5 STG.E.U16 desc[UR20][R8.64], R17 ;  /* 0x0000001108005986 */ /* 0x0001e2000c101514 */
[C---:B---3--:R-:W-:Y:S01]  /*7ab0*/  IMAD.WIDE R10, R15.reuse, 0x2, R68 ;  /* 0x000000020f0a7825 */ /* 0x048fe200078e0244 */
[----:B------:R-:W-:Y:S02]  /*7ac0*/  ISETP.LT.AND P5, PT, R0, UR6, !P4 ;  /* 0x0000000600007c0c */ /* 0x000fe4000e7a1270 */
[----:B------:R-:W-:Y:S01]  /*7ad0*/  ISETP.GE.AND P2, PT, R12, UR7, PT ;  /* 0x000000070c007c0c */ /* 0x000fe2000bf46270 */
[----:B------:R-:W-:Y:S01]  /*7ae0*/  IMAD.WIDE R12, R15, 0x2, R4 ;  /* 0x000000020f0c7825 */ /* 0x000fe200078e0204 */
[----:B------:R-:W-:Y:S01]  /*7af0*/  ISETP.LT.AND P4, PT, R3, UR6, !P4 ;  /* 0x0000000603007c0c */ /* 0x000fe2000e781270 */
[----:B------:R1:W-:Y:S01]  /*7b00*/  @P6 STG.E.U16 desc[UR20][R10.64], R60 ;  /* 0x0000003c0a006986 */ /* 0x0003e2000c101514 */
[----:B------:R-:W-:Y:S01]  /*7b10*/  ISETP.LT.AND P6, PT, R0, UR6, !P1 ;  /* 0x0000000600007c0c */ /* 0x000fe2000cfc1270 */
[----:B------:R-:W-:Y:S01]  /*7b20*/  VIADD R15, R15, UR9 ;  /* 0x000000090f0f7c36 */ /* 0x000fe20008000000 */
[----:B------:R-:W-:Y:S01]  /*7b30*/  ISETP.LT.AND P1, PT, R3, UR6, !P1 ;  /* 0x0000000603007c0c */ /* 0x000fe2000cf21270 */
[----:B------:R-:W-:Y:S01]  /*7b40*/  VIADD R14, R2, 0x3c ;  /* 0x0000003c020e7836 */ /* 0x000fe20000000000 */
[----:B------:R3:W-:Y:S01]  /*7b50*/  @P0 STG.E.U16 desc[UR20][R12.64], R18 ;  /* 0x000000120c000986 */ /* 0x0007e2000c101514 */
[----:B0-----:R-:W-:-:S02]  /*7b60*/  VIADD R17, R15, UR9 ;  /* 0x000000090f117c36 */ /* 0x001fc40008000000 */
[----:B------:R-:W-:Y:S01]  /*7b70*/  IMAD.WIDE R6, R15, 0x2, R68 ;  /* 0x000000020f067825 */ /* 0x000fe200078e0244 */
[----:B------:R-:W-:-:S03]  /*7b80*/  ISETP.GE.AND P3, PT, R14, UR7, PT ;  /* 0x000000070e007c0c */ /* 0x000fc6000bf66270 */
[----:B------:R-:W-:Y:S01]  /*7b90*/  IMAD.WIDE R8, R15, 0x2, R4 ;  /* 0x000000020f087825 */ /* 0x000fe200078e0204 */
[----:B------:R0:W-:Y:S03]  /*7ba0*/  @P5 STG.E.U16 desc[UR20][R6.64], R61 ;  /* 0x0000003d06005986 */ /* 0x0001e6000c101514 */
[----:B-1----:R-:W-:Y:S01]  /*7bb0*/  IMAD.WIDE R10, R17, 0x2, R68 ;  /* 0x00000002110a7825 */ /* 0x002fe200078e0244 */
[----:B---3--:R-:W-:-:S03]  /*7bc0*/  PRMT R12, R61, 0x7632, R12 ;  /* 0x000076323d0c7816 */ /* 0x008fc6000000000c */
[----:B------:R-:W-:Y:S02]  /*7bd0*/  VIADD R14, R2, 0x3e ;  /* 0x0000003e020e7836 */ /* 0x000fe40000000000 */
[----:B------:R1:W-:Y:S01]  /*7be0*/  @P4 STG.E.U16 desc[UR20][R8.64], R12 ;  /* 0x0000000c08004986 */ /* 0x0003e2000c101514 */
[C---:B------:R-:W-:Y:S01]  /*7bf0*/  ISETP.LT.AND P4, PT, R0.reuse, UR6, !P2 ;  /* 0x0000000600007c0c */ /* 0x040fe2000d781270 */
[----:B------:R-:W-:Y:S01]  /*7c00*/  VIADD R13, R17, UR9 ;  /* 0x00000009110d7c36 */ /* 0x000fe20008000000 */
[----:B------:R-:W-:Y:S01]  /*7c10*/  ISETP.LT.AND P2, PT, R3, UR6, !P2 ;  /* 0x0000000603007c0c */ /* 0x000fe2000d741270 */
[----:B------:R3:W-:Y:S01]  /*7c20*/  @P6 STG.E.U16 desc[UR20][R10.64], R62 ;  /* 0x0000003e0a006986 */ /* 0x0007e2000c101514 */
[----:B------:R-:W-:Y:S01]  /*7c30*/  ISETP.LT.AND P6, PT, R0, UR6, !P3 ;  /* 0x0000000600007c0c */ /* 0x000fe2000dfc1270 */
[----:B------:R-:W-:Y:S01]  /*7c40*/  VIADD R16, R2, 0x3d ;  /* 0x0000003d02107836 */ /* 0x000fe20000000000 */
[----:B------:R-:W-:Y:S01]  /*7c50*/  ISETP.GE.AND P5, PT, R14, UR7, PT ;  /* 0x000000070e007c0c */ /* 0x000fe2000bfa6270 */
[----:B------:R-:W-:Y:S01]  /*7c60*/  VIADD R15, R13, UR9 ;  /* 0x000000090d0f7c36 */ /* 0x000fe20008000000 */
[----:B------:R-:W-:Y:S01]  /*7c70*/  PRMT R14, R62, 0x7632, R14 ;  /* 0x000076323e0e7816 */ /* 0x000fe2000000000e */
[----:B0-----:R-:W-:Y:S01]  /*7c80*/  IMAD.WIDE R6, R17, 0x2, R4 ;  /* 0x0000000211067825 */ /* 0x001fe200078e0204 */
[----:B------:R-:W-:-:S02]  /*7c90*/  ISETP.GE.AND P0, PT, R16, UR7, PT ;  /* 0x0000000710007c0c */ /* 0x000fc4000bf06270 */
[----:B------:R-:W-:Y:S01]  /*7ca0*/  PRMT R16, R63, 0x7632, R16 ;  /* 0x000076323f107816 */ /* 0x000fe20000000010 */
[----:B-1----:R-:W-:Y:S01]  /*7cb0*/  IMAD.WIDE R8, R13, 0x2, R68 ;  /* 0x000000020d087825 */ /* 0x002fe200078e0244 */
[----:B------:R0:W-:Y:S01]  /*7cc0*/  @P1 STG.E.U16 desc[UR20][R6.64], R14 ;  /* 0x0000000e06001986 */ /* 0x0001e2000c101514 */
[----:B------:R-:W-:Y:S02]  /*7cd0*/  ISETP.LT.AND P3, PT, R3, UR6, !P3 ;  /* 0x0000000603007c0c */ /* 0x000fe4000df61270 */
[----:B---3--:R-:W-:Y:S01]  /*7ce0*/  IMAD.WIDE R10, R13, 0x2, R4 ;  /* 0x000000020d0a7825 */ /* 0x008fe200078e0204 */
[----:B------:R1:W-:Y:S01]  /*7cf0*/  @P4 STG.E.U16 desc[UR20][R8.64], R63 ;  /* 0x0000003f08004986 */ /* 0x0003e2000c101514 */
[----:B------:R-:W-:Y:S02]  /*7d00*/  ISETP.LT.AND P4, PT, R0, UR6, !P5 ;  /* 0x0000000600007c0c */ /* 0x000fe4000ef81270 */
[----:B------:R-:W-:Y:S01]  /*7d10*/  IMAD.WIDE R12, R15, 0x2, R68 ;  /* 0x000000020f0c7825 */ /* 0x000fe200078e0244 */
[----:B------:R-:W-:Y:S01]  /*7d20*/  @P2 STG.E.U16 desc[UR20][R10.64], R16 ;  /* 0x000000100a002986 */ /* 0x000fe2000c101514 */
[----:B------:R-:W-:-:S02]  /*7d30*/  ISETP.LT.AND P5, PT, R3, UR6, !P5 ;  /* 0x0000000603007c0c */ /* 0x000fc4000efa1270 */
[----:B------:R-:W-:Y:S01]  /*7d40*/  VIADD R2, R2, 0x3f ;  /* 0x0000003f02027836 */ /* 0x000fe20000000000 */
[----:B------:R3:W-:Y:S01]  /*7d50*/  @P6 STG.E.U16 desc[UR20][R12.64], R64 ;  /* 0x000000400c006986 */ /* 0x0007e2000c101514 */
[----:B------:R-:W-:Y:S01]  /*7d60*/  ISETP.LT.AND P6, PT, R0, UR6, !P0 ;  /* 0x0000000600007c0c */ /* 0x000fe2000c7c1270 */
[----:B------:R-:W-:Y:S01]  /*7d70*/  VIADD R17, R15, UR9 ;  /* 0x000000090f117c36 */ /* 0x000fe20008000000 */
[----:B------:R-:W-:Y:S02]  /*7d80*/  ISETP.LT.AND P0, PT, R3, UR6, !P0 ;  /* 0x0000000603007c0c */ /* 0x000fe4000c701270 */
[----:B------:R-:W-:Y:S01]  /*7d90*/  ISETP.GE.AND P1, PT, R2, UR7, PT ;  /* 0x0000000702007c0c */ /* 0x000fe2000bf26270 */
[----:B0-----:R-:W-:Y:S01]  /*7da0*/  IMAD.WIDE R6, R17, 0x2, R68 ;  /* 0x0000000211067825 */ /* 0x001fe200078e0244 */
[----:B------:R-:W-:Y:S02]  /*7db0*/  PRMT R14, R67, 0x7632, R14 ;  /* 0x00007632430e7816 */ /* 0x000fe4000000000e */
[----:B------:R-:W-:Y:S01]  /*7dc0*/  ISETP.LT.AND P2, PT, R0, UR6, !P1 ;  /* 0x0000000600007c0c */ /* 0x000fe2000cf41270 */
[----:B-1----:R-:W-:Y:S01]  /*7dd0*/  IMAD.WIDE R8, R17, 0x2, R4 ;  /* 0x0000000211087825 */ /* 0x002fe200078e0204 */
[----:B------:R-:W-:-:S02]  /*7de0*/  ISETP.LT.AND P1, PT, R3, UR6, !P1 ;  /* 0x0000000603007c0c */ /* 0x000fc4000cf21270 */
[----:B------:R-:W-:Y:S01]  /*7df0*/  PRMT R0, R64, 0x7632, R0 ;  /* 0x0000763240007816 */ /* 0x000fe20000000000 */
[----:B------:R-:W-:-:S04]  /*7e00*/  IMAD.WIDE R2, R15, 0x2, R4 ;  /* 0x000000020f027825 */ /* 0x000fc800078e0204 */
[----:B---3--:R-:W-:Y:S01]  /*7e10*/  VIADD R13, R17, UR9 ;  /* 0x00000009110d7c36 */ /* 0x008fe20008000000 */
[----:B------:R0:W-:Y:S03]  /*7e20*/  @P3 STG.E.U16 desc[UR20][R2.64], R0 ;  /* 0x0000000002003986 */ /* 0x0001e6000c101514 */
[C---:B------:R-:W-:Y:S01]  /*7e30*/  VIADD R15, R13.reuse, UR9 ;  /* 0x000000090d0f7c36 */ /* 0x040fe20008000000 */
[----:B------:R1:W-:Y:S01]  /*7e40*/  @P6 STG.E.U16 desc[UR20][R6.64], R65 ;  /* 0x0000004106006986 */ /* 0x0003e2000c101514 */
[----:B------:R-:W-:-:S04]  /*7e50*/  IMAD.WIDE R10, R13, 0x2, R68 ;  /* 0x000000020d0a7825 */ /* 0x000fc800078e0244 */
[----:B------:R-:W-:Y:S01]  /*7e60*/  IMAD.WIDE R12, R13, 0x2, R4 ;  /* 0x000000020d0c7825 */ /* 0x000fe200078e0204 */
[----:B0-----:R-:W-:-:S03]  /*7e70*/  PRMT R3, R65, 0x7632, R3 ;  /* 0x0000763241037816 */ /* 0x001fc60000000003 */
[----:B------:R-:W-:Y:S01]  /*7e80*/  IMAD.WIDE R68, R15, 0x2, R68 ;  /* 0x000000020f447825 */ /* 0x000fe200078e0244 */
[----:B-1----:R-:W-:-:S03]  /*7e90*/  PRMT R7, R66, 0x7632, R7 ;  /* 0x0000763242077816 */ /* 0x002fc60000000007 */
[----:B------:R-:W-:Y:S01]  /*7ea0*/  IMAD.WIDE R4, R15, 0x2, R4 ;  /* 0x000000020f047825 */ /* 0x000fe200078e0204 */
[----:B------:R0:W-:Y:S04]  /*7eb0*/  @P0 STG.E.U16 desc[UR20][R8.64], R3 ;  /* 0x0000000308000986 */ /* 0x0001e8000c101514 */
[----:B------:R0:W-:Y:S04]  /*7ec0*/  @P4 STG.E.U16 desc[UR20][R10.64], R66 ;  /* 0x000000420a004986 */ /* 0x0001e8000c101514 */
[----:B------:R0:W-:Y:S04]  /*7ed0*/  @P5 STG.E.U16 desc[UR20][R12.64], R7 ;  /* 0x000000070c005986 */ /* 0x0001e8000c101514 */
[----:B------:R0:W-:Y:S04]  /*7ee0*/  @P2 STG.E.U16 desc[UR20][R68.64], R67 ;  /* 0x0000004344002986 */ /* 0x0001e8000c101514 */
[----:B------:R0:W-:Y:S01]  /*7ef0*/  @P1 STG.E.U16 desc[UR20][R4.64], R14 ;  /* 0x0000000e04001986 */ /* 0x0001e2000c101514 */
[----:B--2---:R-:W-:Y:S06]  /*7f00*/  BAR.SYNC.DEFER_BLOCKING 0x0 ;  /* 0x0000000000007b1d */ /* 0x004fec0000010000 */
[----:B------:R-:W-:Y:S05]  /*7f10*/  BRA.U UP0, `(.L_x_19) ;  /* 0x0000000100a07547 */ /* 0x000fea000b800000 */
[----:B------:R-:W1:Y:S01]  /*7f20*/  S2UR UR5, SR_CgaCtaId ;  /* 0x00000000000579c3 */ /* 0x000e620000008800 */
[----:B------:R-:W-:Y:S01]  /*7f30*/  NOP ;  /* 0x0000000000007918 */ /* 0x000fe20000000000 */
[----:B------:R-:W-:Y:S01]  /*7f40*/  UMOV UR4, 0x50 ;  /* 0x0000005000047882 */ /* 0x000fe20000000000 */
[----:B------:R-:W-:Y:S02]  /*7f50*/  IMAD.U32 R0, RZ, RZ, UR19 ;  /* 0x00000013ff007e24 */ /* 0x000fe4000f8e00ff */
[----:B0-----:R-:W-:Y:S02]  /*7f60*/  IMAD.MOV.U32 R3, RZ, RZ, 0xf ;  /* 0x0000000fff037424 */ /* 0x001fe400078e00ff */
[----:B------:R-:W-:Y:S01]  /*7f70*/  IMAD.MOV.U32 R7, RZ, RZ, 0x1 ;  /* 0x00000001ff077424 */ /* 0x000fe200078e00ff */
[----:B------:R-:W-:-:S04]  /*7f80*/  LOP3.LUT R0, R0, 0xffff, RZ, 0xc0, !PT ;  /* 0x0000ffff00007812 */ /* 0x000fc800078ec0ff */
[----:B------:R-:W-:-:S05]  /*7f90*/  SHF.R.U32.HI R0, RZ, 0x5, R0 ;  /* 0x00000005ff007819 */ /* 0x000fca0000011600 */
[----:B------:R-:W-:Y:S01]  /*7fa0*/  VIADD R2, R0, 0x10 ;  /* 0x0000001000027836 */ /* 0x000fe20000000000 */
[----:B------:R-:W-:Y:S01]  /*7fb0*/  SHF.L.U32 R0, R3, R0, RZ ;  /* 0x0000000003007219 */ /* 0x000fe200000006ff */
[----:B-1----:R-:W-:-:S03]  /*7fc0*/  ULEA UR6, UR5, UR4, 0x18 ;  /* 0x0000000405067291 */ /* 0x002fc6000f8ec0ff */
[----:B------:R-:W-:-:S04]  /*7fd0*/  SHF.L.U32 R3, R7, R2, RZ ;  /* 0x0000000207037219 */ /* 0x000fc800000006ff */
[----:B------:R-:W-:Y:S02]  /*7fe0*/  LOP3.LUT R0, R3, R0, RZ, 0xfc, !PT ;  /* 0x0000000003007212 */ /* 0x000fe400078efcff */
[----:B------:R-:W0:Y:S02]  /*7ff0*/  LDS R5, [UR6] ;  /* 0x00000006ff057984 */ /* 0x000e240008000800 */
[C---:B------:R-:W-:Y:S02]  /*8000*/  LOP3.LUT R2, R0.reuse, 0xffff, RZ, 0xc0, !PT ;  /* 0x0000ffff00027812 */ /* 0x040fe400078ec0ff */
[----:B0-----:R-:W-:-:S04]  /*8010*/  LOP3.LUT R3, R0, 0xffff, R5, 0x80, !PT ;  /* 0x0000ffff00037812 */ /* 0x001fc800078e8005 */
[----:B------:R-:W-:-:S13]  /*8020*/  ISETP.NE.AND P0, PT, R3, R2, PT ;  /* 0x000000020300720c */ /* 0x000fda0003f05270 */
[----:B------:R-:W-:Y:S05]  /*8030*/  @P0 BRA `(.L_x_20) ;  /* 0x0000000000500947 */ /* 0x000fea0003800000 */
[----:B------:R-:W-:Y:S02]  /*8040*/  SHF.R.U32.HI R5, RZ, 0x10, R5 ;  /* 0x00000010ff057819 */ /* 0x000fe40000011605 */
[----:B------:R-:W-:-:S04]  /*8050*/  SHF.R.U32.HI R2, RZ, 0x10, R0 ;  /* 0x00000010ff027819 */ /* 0x000fc80000011600 */
[----:B------:R-:W-:-:S04]  /*8060*/  LOP3.LUT R5, R5, R2, RZ, 0xc0, !PT ;  /* 0x0000000205057212 */ /* 0x000fc800078ec0ff */
[----:B------:R-:W-:-:S13]  /*8070*/  ISETP.NE.AND P0, PT, R5, R2, PT ;  /* 0x000000020500720c */ /* 0x000fda0003f05270 */
[----:B------:R-:W-:Y:S05]  /*8080*/  @P0 BRA `(.L_x_21) ;  /* 0x0000000000300947 */ /* 0x000fea0003800000 */
[----:B------:R-:W-:Y:S01]  /*8090*/  R2UR UR4, R0 ;  /* 0x00000000000472ca */ /* 0x000fe200000e0000 */
[----:B------:R-:W-:Y:S01]  /*80a0*/  VOTEU.ANY UR5, UPT, PT ;  /* 0x0000000000057886 */ /* 0x000fe200038e0100 */
[----:B------:R-:W0:Y:S01]  /*80b0*/  S2R R0, SR_LANEID ;  /* 0x0000000000007919 */ /* 0x000e220000000000 */
[----:B------:R-:W-:-:S10]  /*80c0*/  UFLO.U32 UR5, UR5 ;  /* 0x00000005000572bd */ /* 0x000fd400080e0000 */
[----:B------:R-:W-:-:S06]  /*80d0*/  ULOP3.LUT UR4, URZ, UR4, URZ, 0x33, !UPT ;  /* 0x00000004ff047292 */ /* 0x000fcc000f8e33ff */
[----:B------:R-:W-:-:S04]  /*80e0*/  IMAD.U32 R2, RZ, RZ, UR4 ;  /* 0x00000004ff027e24 */ /* 0x000fc8000f8e00ff */
[----:B------:R-:W1:Y:S02]  /*80f0*/  REDUX UR7, R2 ;  /* 0x00000000020773c4 */ /* 0x000e640000000000 */
[----:B------:R2:W-:Y:S01]  /*8100*/  UTCATOMSWS.AND URZ, UR4 ;  /* 0x0000000400ff79e3 */ /* 0x0005e20008000000 */
[----:B0-----:R-:W-:Y:S01]  /*8110*/  ISETP.EQ.U32.AND P0, PT, R0, UR5, PT ;  /* 0x0000000500007c0c */ /* 0x001fe2000bf02070 */
[----:B-1----:R-:W-:-:S12]  /*8120*/  IMAD.U32 R0, RZ, RZ, UR7 ;  /* 0x00000007ff007e24 */ /* 0x002fd8000f8e00ff */
[----:B------:R2:W-:Y:S01]  /*8130*/  @P0 ATOMS.AND RZ, [UR6], R0 ;  /* 0x00000000ffff098c */ /* 0x0005e2000a800006 */
[----:B------:R-:W-:Y:S05]  /*8140*/  BRA `(.L_x_19) ;  /* 0x0000000000147947 */ /* 0x000fea0003800000 */
.L_x_21:
[----:B------:R-:W-:-:S07]  /*8150*/  MOV R2, 0x8170 ;  /* 0x0000817000027802 */ /* 0x000fce0000000f00 */
[----:B------:R-:W-:Y:S05]  /*8160*/  CALL.REL.NOINC `($__internal_0_$__cuda_sm10x_tcgen05_guardrail_trap_col_being_dealloced_not_returned_by_alloc) ;  /* 0x00000000005c7944 */ /* 0x000fea0003c00000 */
[----:B------:R-:W-:Y:S05]  /*8170*/  BRA `(.L_x_19) ;  /* 0x0000000000087947 */ /* 0x000fea0003800000 */
.L_x_20:
[----:B------:R-:W-:-:S07]  /*8180*/  MOV R2, 0x81a0 ;  /* 0x000081a000027802 */ /* 0x000fce0000000f00 */
[----:B------:R-:W-:Y:S05]  /*8190*/  CALL.REL.NOINC `($__internal_2_$__cuda_sm10x_tcgen05_guardrail_trap_unallocated_columns_being_dealloced) ;  /* 0x0000000000687944 */ /* 0x000fea0003c00000 */
.L_x_19:
[----:B------:R-:W-:Y:S01]  /*81a0*/  NOP ;  /* 0x0000000000007918 */ /* 0x000fe20000000000 */
[----:B--2---:R-:W-:Y:S05]  /*81b0*/  EXIT ;  /* 0x000000000000794d */ /* 0x004fea0003800000 */
.L_x_7:
[----:B------:R-:W-:-:S07]  /*81c0*/  IMAD.MOV.U32 R3, RZ, RZ, R2 ;  /* 0x000000ffff037224 */ /* 0x000fce00078e0002 */
.L_x_22:
[----:B0-----:R0:W1:Y:S02]  /*81d0*/  SYNCS.PHASECHK.TRANS64.TRYWAIT P1, [R7+URZ], R3 ;  /* 0x00000003070075a7 */ /* 0x00106400080211ff */
[----:B-1----:R-:W-:Y:S05]  /*81e0*/  @!P1 NANOSLEEP.SYNCS 0x989680 ;  /* 0x009896800000995d */ /* 0x002fea0003900000 */
[----:B------:R-:W1:Y:S02]  /*81f0*/  @!P1 SYNCS.PHASECHK.TRANS64 P1, [R7+URZ], R3 ;  /* 0x00000003070095a7 */ /* 0x000e6400080210ff */
[----:B-1----:R-:W-:Y:S05]  /*8200*/  @!P1 BRA `(.L_x_22) ;  /* 0xfffffffc00f09947 */ /* 0x002fea000383ffff */
[----:B------:R-:W-:Y:S05]  /*8210*/  BRA `(.L_x_6) ;  /* 0xffffff8000447947 */ /* 0x000fea000383ffff */
.L_x_10:
[----:B------:R-:W-:-:S07]  /*8220*/  IMAD.MOV.U32 R3, RZ, RZ, R2 ;  /* 0x000000ffff037224 */ /* 0x000fce00078e0002 */
.L_x_23:
[----:B0-----:R0:W1:Y:S02]  /*8230*/  SYNCS.PHASECHK.TRANS64.TRYWAIT P0, [R9+URZ], R3 ;  /* 0x00000003090075a7 */ /* 0x00106400080011ff */
[----:B-1----:R-:W-:Y:S05]  /*8240*/  @!P0 NANOSLEEP.SYNCS 0x989680 ;  /* 0x009896800000895d */ /* 0x002fea0003900000 */
[----:B------:R-:W1:Y:S02]  /*8250*/  @!P0 SYNCS.PHASECHK.TRANS64 P0, [R9+URZ], R3 ;  /* 0x00000003090085a7 */ /* 0x000e6400080010ff */
[----:B-1----:R-:W-:Y:S05]  /*8260*/  @!P0 BRA `(.L_x_23) ;  /* 0xfffffffc00f08947 */ /* 0x002fea000383ffff */
[----:B------:R-:W-:Y:S05]  /*8270*/  BRA `(.L_x_9) ;  /* 0xffffff8000a87947 */ /* 0x000fea000383ffff */
.L_x_14:
[----:B------:R-:W0:Y:S02]  /*8280*/  SYNCS.PHASECHK.TRANS64.TRYWAIT P1, [UR10], R32 ;  /* 0x00000020ff0075a7 */ /* 0x000e24000802110a */
[----:B0-----:R-:W-:Y:S05]  /*8290*/  @!P1 BRA `(.L_x_14) ;  /* 0xfffffffc00f89947 */ /* 0x001fea000383ffff */
[----:B------:R-:W-:Y:S05]  /*82a0*/  BRA `(.L_x_24) ;  /* 0xffffffb800107947 */ /* 0x000fea000383ffff */
.L_x_18:
[----:B------:R-:W1:Y:S02]  /*82b0*/  SYNCS.PHASECHK.TRANS64.TRYWAIT P0, [UR10], R4 ;  /* 0x00000004ff0075a7 */ /* 0x000e64000800110a */
[----:B-1----:R-:W-:Y:S05]  /*82c0*/  @!P0 BRA `(.L_x_18) ;  /* 0xfffffffc00f88947 */ /* 0x002fea000383ffff */
[----:B------:R-:W-:Y:S05]  /*82d0*/  BRA `(.L_x_17) ;  /* 0xffffffcc00cc7947 */ /* 0x000fea000383ffff */
        .weak           $__internal_0_$__cuda_sm10x_tcgen05_guardrail_trap_col_being_dealloced_not_returned_by_alloc
        .type           $__internal_0_$__cuda_sm10x_tcgen05_guardrail_trap_col_being_dealloced_not_returned_by_alloc,@function
        .size           $__internal_0_$__cuda_sm10x_tcgen05_guardrail_trap_col_being_dealloced_not_returned_by_alloc,($__internal_1_$__cuda_sm10x_tcgen05_guardrail_trap_phase_invalid_during_alloc - $__internal_0_$__cuda_sm10x_tcgen05_guardrail_trap_col_being_dealloced_not_returned_by_alloc)
$__internal_0_$__cuda_sm10x_tcgen05_guardrail_trap_col_being_dealloced_not_returned_by_alloc:
[----:B------:R-:W-:Y:S05]  /*82e0*/  BPT.TRAP 0x1 ;  /* 0x000000040000795c */ /* 0x000fea0000300000 */
[----:B------:R-:W-:-:S04]  /*82f0*/  IMAD.MOV.U32 R3, RZ, RZ, 0x0 ;  /* 0x00000000ff037424 */ /* 0x000fc800078e00ff */
[----:B------:R-:W-:Y:S05]  /*8300*/  RET.REL.NODEC R2 `(matmul_kernel) ;  /* 0xffffff7c023c7950 */ /* 0x000fea0003c3ffff */
        .weak           $__internal_1_$__cuda_sm10x_tcgen05_guardrail_trap_phase_invalid_during_alloc
        .type           $__internal_1_$__cuda_sm10x_tcgen05_guardrail_trap_phase_invalid_during_alloc,@function
        .size           $__internal_1_$__cuda_sm10x_tcgen05_guardrail_trap_phase_invalid_during_alloc,($__internal_2_$__cuda_sm10x_tcgen05_guardrail_trap_unallocated_columns_being_dealloced - $__internal_1_$__cuda_sm10x_tcgen05_guardrail_trap_phase_invalid_during_alloc)
$__internal_1_$__cuda_sm10x_tcgen05_guardrail_trap_phase_invalid_during_alloc:
[----:B------:R-:W-:Y:S05]  /*8310*/  BPT.TRAP 0x1 ;  /* 0x000000040000795c */ /* 0x000fea0000300000 */
[----:B------:R-:W-:-:S04]  /*8320*/  IMAD.MOV.U32 R3, RZ, RZ, 0x0 ;  /* 0x00000000ff037424 */ /* 0x000fc800078e00ff */
[----:B------:R-:W-:Y:S05]  /*8330*/  RET.REL.NODEC R2 `(matmul_kernel) ;  /* 0xffffff7c02307950 */ /* 0x000fea0003c3ffff */
        .weak           $__internal_2_$__cuda_sm10x_tcgen05_guardrail_trap_unallocated_columns_being_dealloced
        .type           $__internal_2_$__cuda_sm10x_tcgen05_guardrail_trap_unallocated_columns_being_dealloced,@function
        .size           $__internal_2_$__cuda_sm10x_tcgen05_guardrail_trap_unallocated_columns_being_dealloced,(.L_x_28 - $__internal_2_$__cuda_sm10x_tcgen05_guardrail_trap_unallocated_columns_being_dealloced)
$__internal_2_$__cuda_sm10x_tcgen05_guardrail_trap_unallocated_columns_being_dealloced:
[----:B------:R-:W-:Y:S05]  /*8340*/  BPT.TRAP 0x1 ;  /* 0x000000040000795c */ /* 0x000fea0000300000 */
[----:B------:R-:W-:-:S04]  /*8350*/  IMAD.MOV.U32 R3, RZ, RZ, 0x0 ;  /* 0x00000000ff037424 */ /* 0x000fc800078e00ff */
[----:B------:R-:W-:Y:S05]  /*8360*/  RET.REL.NODEC R2 `(matmul_kernel) ;  /* 0xffffff7c02247950 */ /* 0x000fea0003c3ffff */
.L_x_25:
[----:B------:R-:W-:-:S00]  /*8370*/  BRA `(.L_x_25) ;  /* 0xfffffffc00fc7947 */ /* 0x000fc0000383ffff */
[----:B------:R-:W-:-:S00]  /*8380*/  NOP ;  /* 0x0000000000007918 */ /* 0x000fc00000000000 */
[----:B------:R-:W-:-:S00]  /*8390*/  NOP ;  /* 0x0000000000007918 */ /* 0x000fc00000000000 */
[----:B------:R-:W-:-:S00]  /*83a0*/  NOP ;  /* 0x0000000000007918 */ /* 0x000fc00000000000 */
[----:B------:R-:W-:-:S00]  /*83b0*/  NOP ;  /* 0x0000000000007918 */ /* 0x000fc00000000000 */
[----:B------:R-:W-:-:S00]  /*83c0*/  NOP ;  /* 0x0000000000007918 */ /* 0x000fc00000000000 */
[----:B------:R-:W-:-:S00]  /*83d0*/  NOP ;  /* 0x0000000000007918 */ /* 0x000fc00000000000 */
[----:B------:R-:W-:-:S00]  /*83e0*/  NOP ;  /* 0x0000000000007918 */ /* 0x000fc00000000000 */
[----:B------:R-:W-:-:S00]  /*83f0*/  NOP ;  /* 0x0000000000007918 */ /* 0x000fc00000000000 */
.L_x_28:


//--------------------- .nv.shared.matmul_kernel  --------------------------
	.section	.nv.shared.matmul_kernel,"aw",@nobits
	.sectionflags	@""
	.align	16
	.zero		1024


//--------------------- .nv.shared.reserved.0     --------------------------
	.section	.nv.shared.reserved.0,"aw",@nobits
	.align	8
	.weak		__nv_reservedSMEM_offset_0_alias
	.size		__nv_reservedSMEM_offset_0_alias, 0, 64
	.other		__nv_reservedSMEM_offset_0_alias,@"STO_CUDA_RESERVED_SHARED STV_DEFAULT"
__nv_reservedSMEM_offset_0_alias:
	.zero		0
.nv.shared.reserved.0:
	.zero		64
	.weak		__nv_reservedSMEM_allocation_phase
	.type		__nv_reservedSMEM_allocation_phase,@object
	.size		__nv_reservedSMEM_allocation_phase,(.L_0 - __nv_reservedSMEM_allocation_phase)
__nv_reservedSMEM_allocation_phase:
	.zero		1
.L_0:
	.zero		7
	.weak		__nv_reservedSMEM_devtool_atexit_pc
	.type		__nv_reservedSMEM_devtool_atexit_pc,@object
	.size		__nv_reservedSMEM_devtool_atexit_pc,(__nv_reservedSMEM_allocation_mask - __nv_reservedSMEM_devtool_atexit_pc)
__nv_reservedSMEM_devtool_atexit_pc:
	.zero		8
	.weak		__nv_reservedSMEM_allocation_mask
	.type		__nv_reservedSMEM_allocation_mask,@object
	.size		__nv_reservedSMEM_allocation_mask,(.L_2 - __nv_reservedSMEM_allocation_mask)
__nv_reservedSMEM_allocation_mask:
	.zero		4
.L_2:
	.zero		4
	.weak		__nv_reservedSMEM_tmem_allocation_pipeline_mbarrier
	.type		__nv_reservedSMEM_tmem_allocation_pipeline_mbarrier,@object
	.size		__nv_reservedSMEM_tmem_allocation_pipeline_mbarrier,(__nv_reservedSMEM_tmem_allocation_pipeline_mbarrier_parity - __nv_reservedSMEM_tmem_allocation_pipeline_mbarrier)
__nv_reservedSMEM_tmem_allocation_pipeline_mbarrier:
	.zero		8
	.weak		__nv_reservedSMEM_tmem_allocation_pipeline_mbarrier_parity
	.type		__nv_reservedSMEM_tmem_allocation_pipeline_mbarrier_parity,@object
	.size		__nv_reservedSMEM_tmem_allocation_pipeline_mbarrier_parity,(.L_4 - __nv_reservedSMEM_tmem_allocation_pipeline_mbarrier_parity)
__nv_reservedSMEM_tmem_allocation_pipeline_mbarrier_parity:
	.zero		4
.L_4:


//--------------------- .nv.constant0.matmul_kernel --------------------------
	.section	.nv.constant0.matmul_kernel,"a",@progbits
	.sectionflags	@""
	.align	4
.nv.constant0.matmul_kernel:
	.zero		976


//--------------------- SYMBOLS --------------------------

	.type		.nv.reservedSmem.offset0,@object
	.size		.nv.reservedSmem.offset0,0x4
	.type		.nv.reservedSmem.cap,@object
	.size		.nv.reservedSmem.cap,0x4
